//
// Generated by NVIDIA NVVM Compiler
//
// Compiler Build ID: CL-36424714
// Cuda compilation tools, release 13.0, V13.0.88
// Based on NVVM 20.0.0
//

.version 9.0
.target sm_100
.address_size 64

	// .globl	_Z20EncontraMenorAresta1P6arestaPiii
.global .align 1 .b8 _ZN30_INTERNAL_aa8d214c_4_k_cu_main4cuda3std3__45__cpo5beginE[1];
.global .align 1 .b8 _ZN30_INTERNAL_aa8d214c_4_k_cu_main4cuda3std3__45__cpo3endE[1];
.global .align 1 .b8 _ZN30_INTERNAL_aa8d214c_4_k_cu_main4cuda3std3__45__cpo6cbeginE[1];
.global .align 1 .b8 _ZN30_INTERNAL_aa8d214c_4_k_cu_main4cuda3std3__45__cpo4cendE[1];
.global .align 1 .b8 _ZN30_INTERNAL_aa8d214c_4_k_cu_main4cuda3std3__45__cpo6rbeginE[1];
.global .align 1 .b8 _ZN30_INTERNAL_aa8d214c_4_k_cu_main4cuda3std3__45__cpo4rendE[1];
.global .align 1 .b8 _ZN30_INTERNAL_aa8d214c_4_k_cu_main4cuda3std3__45__cpo7crbeginE[1];
.global .align 1 .b8 _ZN30_INTERNAL_aa8d214c_4_k_cu_main4cuda3std3__45__cpo5crendE[1];
.global .align 1 .b8 _ZN30_INTERNAL_aa8d214c_4_k_cu_main4cuda3std3__432_GLOBAL__N__aa8d214c_4_k_cu_main6ignoreE[1];
.global .align 1 .b8 _ZN30_INTERNAL_aa8d214c_4_k_cu_main4cuda3std3__419piecewise_constructE[1];
.global .align 1 .b8 _ZN30_INTERNAL_aa8d214c_4_k_cu_main4cuda3std3__48in_placeE[1];
.global .align 1 .b8 _ZN30_INTERNAL_aa8d214c_4_k_cu_main4cuda3std3__420unreachable_sentinelE[1];
.global .align 1 .b8 _ZN30_INTERNAL_aa8d214c_4_k_cu_main4cuda3std3__47nulloptE[1];
.global .align 1 .b8 _ZN30_INTERNAL_aa8d214c_4_k_cu_main4cuda3std3__48unexpectE[1];
.global .align 1 .b8 _ZN30_INTERNAL_aa8d214c_4_k_cu_main4cuda3std6ranges3__45__cpo4swapE[1];
.global .align 1 .b8 _ZN30_INTERNAL_aa8d214c_4_k_cu_main4cuda3std6ranges3__45__cpo9iter_moveE[1];
.global .align 1 .b8 _ZN30_INTERNAL_aa8d214c_4_k_cu_main4cuda3std6ranges3__45__cpo5beginE[1];
.global .align 1 .b8 _ZN30_INTERNAL_aa8d214c_4_k_cu_main4cuda3std6ranges3__45__cpo3endE[1];
.global .align 1 .b8 _ZN30_INTERNAL_aa8d214c_4_k_cu_main4cuda3std6ranges3__45__cpo6cbeginE[1];
.global .align 1 .b8 _ZN30_INTERNAL_aa8d214c_4_k_cu_main4cuda3std6ranges3__45__cpo4cendE[1];
.global .align 1 .b8 _ZN30_INTERNAL_aa8d214c_4_k_cu_main4cuda3std6ranges3__45__cpo7advanceE[1];
.global .align 1 .b8 _ZN30_INTERNAL_aa8d214c_4_k_cu_main4cuda3std6ranges3__45__cpo9iter_swapE[1];
.global .align 1 .b8 _ZN30_INTERNAL_aa8d214c_4_k_cu_main4cuda3std6ranges3__45__cpo4nextE[1];
.global .align 1 .b8 _ZN30_INTERNAL_aa8d214c_4_k_cu_main4cuda3std6ranges3__45__cpo4prevE[1];
.global .align 1 .b8 _ZN30_INTERNAL_aa8d214c_4_k_cu_main4cuda3std6ranges3__45__cpo4dataE[1];
.global .align 1 .b8 _ZN30_INTERNAL_aa8d214c_4_k_cu_main4cuda3std6ranges3__45__cpo5cdataE[1];
.global .align 1 .b8 _ZN30_INTERNAL_aa8d214c_4_k_cu_main4cuda3std6ranges3__45__cpo4sizeE[1];
.global .align 1 .b8 _ZN30_INTERNAL_aa8d214c_4_k_cu_main4cuda3std6ranges3__45__cpo5ssizeE[1];
.global .align 1 .b8 _ZN30_INTERNAL_aa8d214c_4_k_cu_main4cuda3std6ranges3__45__cpo8distanceE[1];
.global .align 1 .b8 _ZN30_INTERNAL_aa8d214c_4_k_cu_main6thrust24THRUST_300001_SM_1000_NS8cuda_cub3parE[1];
.global .align 1 .b8 _ZN30_INTERNAL_aa8d214c_4_k_cu_main6thrust24THRUST_300001_SM_1000_NS8cuda_cub10par_nosyncE[1];
.global .align 1 .b8 _ZN30_INTERNAL_aa8d214c_4_k_cu_main6thrust24THRUST_300001_SM_1000_NS6system6detail10sequential3seqE[1];
.global .align 1 .b8 _ZN30_INTERNAL_aa8d214c_4_k_cu_main6thrust24THRUST_300001_SM_1000_NS6system3cpp3parE[1];
.global .align 1 .b8 _ZN30_INTERNAL_aa8d214c_4_k_cu_main6thrust24THRUST_300001_SM_1000_NS12placeholders2_1E[1];
.global .align 1 .b8 _ZN30_INTERNAL_aa8d214c_4_k_cu_main6thrust24THRUST_300001_SM_1000_NS12placeholders2_2E[1];
.global .align 1 .b8 _ZN30_INTERNAL_aa8d214c_4_k_cu_main6thrust24THRUST_300001_SM_1000_NS12placeholders2_3E[1];
.global .align 1 .b8 _ZN30_INTERNAL_aa8d214c_4_k_cu_main6thrust24THRUST_300001_SM_1000_NS12placeholders2_4E[1];
.global .align 1 .b8 _ZN30_INTERNAL_aa8d214c_4_k_cu_main6thrust24THRUST_300001_SM_1000_NS12placeholders2_5E[1];
.global .align 1 .b8 _ZN30_INTERNAL_aa8d214c_4_k_cu_main6thrust24THRUST_300001_SM_1000_NS12placeholders2_6E[1];
.global .align 1 .b8 _ZN30_INTERNAL_aa8d214c_4_k_cu_main6thrust24THRUST_300001_SM_1000_NS12placeholders2_7E[1];
.global .align 1 .b8 _ZN30_INTERNAL_aa8d214c_4_k_cu_main6thrust24THRUST_300001_SM_1000_NS12placeholders2_8E[1];
.global .align 1 .b8 _ZN30_INTERNAL_aa8d214c_4_k_cu_main6thrust24THRUST_300001_SM_1000_NS12placeholders2_9E[1];
.global .align 1 .b8 _ZN30_INTERNAL_aa8d214c_4_k_cu_main6thrust24THRUST_300001_SM_1000_NS12placeholders3_10E[1];
.global .align 1 .b8 _ZN30_INTERNAL_aa8d214c_4_k_cu_main6thrust24THRUST_300001_SM_1000_NS3seqE[1];
.global .align 1 .b8 _ZN30_INTERNAL_aa8d214c_4_k_cu_main6thrust24THRUST_300001_SM_1000_NS6deviceE[1];

.visible .entry _Z20EncontraMenorAresta1P6arestaPiii(
	.param .u64 .ptr .align 1 _Z20EncontraMenorAresta1P6arestaPiii_param_0,
	.param .u64 .ptr .align 1 _Z20EncontraMenorAresta1P6arestaPiii_param_1,
	.param .u32 _Z20EncontraMenorAresta1P6arestaPiii_param_2,
	.param .u32 _Z20EncontraMenorAresta1P6arestaPiii_param_3
)
{
	.reg .pred 	%p<15>;
	.reg .b32 	%r<13>;
	.reg .b64 	%rd<9>;

	ld.param.u64 	%rd2, [_Z20EncontraMenorAresta1P6arestaPiii_param_0];
	ld.param.u64 	%rd3, [_Z20EncontraMenorAresta1P6arestaPiii_param_1];
	ld.param.u32 	%r7, [_Z20EncontraMenorAresta1P6arestaPiii_param_2];
	ld.param.u32 	%r6, [_Z20EncontraMenorAresta1P6arestaPiii_param_3];
	mov.u32 	%r8, %tid.x;
	mov.u32 	%r9, %ntid.x;
	mov.u32 	%r10, %ctaid.x;
	mad.lo.s32 	%r1, %r9, %r10, %r8;
	setp.ge.s32 	%p1, %r1, %r7;
	@%p1 bra 	$L__BB0_6;
	cvta.to.global.u64 	%rd4, %rd2;
	mul.wide.s32 	%rd5, %r1, 12;
	add.s64 	%rd6, %rd4, %rd5;
	ld.global.u32 	%r2, [%rd6];
	setp.eq.s32 	%p2, %r2, %r6;
	@%p2 bra 	$L__BB0_6;
	cvta.to.global.u64 	%rd7, %rd3;
	mul.wide.s32 	%rd8, %r2, 4;
	add.s64 	%rd1, %rd7, %rd8;
	ld.global.u32 	%r11, [%rd1];
	setp.ne.s32 	%p3, %r11, -1;
	setp.le.s32 	%p4, %r11, %r1;
	and.pred  	%p5, %p3, %p4;
	@%p5 bra 	$L__BB0_6;
	atom.relaxed.global.cas.b32 	%r12, [%rd1], -1, %r1;
	setp.eq.s32 	%p6, %r12, -1;
	@%p6 bra 	$L__BB0_6;
	setp.le.s32 	%p7, %r12, %r1;
	setp.eq.s32 	%p8, %r12, -1;
	or.pred  	%p9, %p7, %p8;
	@%p9 bra 	$L__BB0_6;
$L__BB0_5:
	atom.relaxed.global.cas.b32 	%r5, [%rd1], %r12, %r1;
	setp.ne.s32 	%p10, %r12, %r5;
	setp.gt.s32 	%p11, %r5, %r1;
	setp.ne.s32 	%p12, %r5, -1;
	and.pred  	%p13, %p10, %p12;
	and.pred  	%p14, %p11, %p13;
	mov.u32 	%r12, %r5;
	@%p14 bra 	$L__BB0_5;
$L__BB0_6:
	ret;

}
	// .globl	_Z20EncontraMenorAresta2P6arestaPiii
.visible .entry _Z20EncontraMenorAresta2P6arestaPiii(
	.param .u64 .ptr .align 1 _Z20EncontraMenorAresta2P6arestaPiii_param_0,
	.param .u64 .ptr .align 1 _Z20EncontraMenorAresta2P6arestaPiii_param_1,
	.param .u32 _Z20EncontraMenorAresta2P6arestaPiii_param_2,
	.param .u32 _Z20EncontraMenorAresta2P6arestaPiii_param_3
)
{
	.reg .pred 	%p<15>;
	.reg .b32 	%r<14>;
	.reg .b64 	%rd<9>;

	ld.param.u64 	%rd3, [_Z20EncontraMenorAresta2P6arestaPiii_param_0];
	ld.param.u64 	%rd4, [_Z20EncontraMenorAresta2P6arestaPiii_param_1];
	ld.param.u32 	%r6, [_Z20EncontraMenorAresta2P6arestaPiii_param_2];
	ld.param.u32 	%r5, [_Z20EncontraMenorAresta2P6arestaPiii_param_3];
	mov.u32 	%r7, %tid.x;
	mov.u32 	%r8, %ntid.x;
	mov.u32 	%r9, %ctaid.x;
	mad.lo.s32 	%r1, %r8, %r9, %r7;
	setp.ge.s32 	%p1, %r1, %r6;
	@%p1 bra 	$L__BB1_6;
	cvta.to.global.u64 	%rd5, %rd3;
	mul.wide.s32 	%rd6, %r1, 12;
	add.s64 	%rd1, %rd5, %rd6;
	ld.global.u32 	%r10, [%rd1];
	setp.eq.s32 	%p2, %r10, %r5;
	@%p2 bra 	$L__BB1_6;
	ld.global.u32 	%r11, [%rd1+4];
	cvta.to.global.u64 	%rd7, %rd4;
	mul.wide.s32 	%rd8, %r11, 4;
	add.s64 	%rd2, %rd7, %rd8;
	ld.global.u32 	%r12, [%rd2];
	setp.ne.s32 	%p3, %r12, -1;
	setp.le.s32 	%p4, %r12, %r1;
	and.pred  	%p5, %p3, %p4;
	@%p5 bra 	$L__BB1_6;
	atom.relaxed.global.cas.b32 	%r13, [%rd2], -1, %r1;
	setp.eq.s32 	%p6, %r13, -1;
	@%p6 bra 	$L__BB1_6;
	setp.le.s32 	%p7, %r13, %r1;
	setp.eq.s32 	%p8, %r13, -1;
	or.pred  	%p9, %p7, %p8;
	@%p9 bra 	$L__BB1_6;
$L__BB1_5:
	atom.relaxed.global.cas.b32 	%r4, [%rd2], %r13, %r1;
	setp.ne.s32 	%p10, %r13, %r4;
	setp.gt.s32 	%p11, %r4, %r1;
	setp.ne.s32 	%p12, %r4, -1;
	and.pred  	%p13, %p10, %p12;
	and.pred  	%p14, %p11, %p13;
	mov.u32 	%r13, %r4;
	@%p14 bra 	$L__BB1_5;
$L__BB1_6:
	ret;

}
	// .globl	_Z19MarcarArestas_StrutP6arestaPii
.visible .entry _Z19MarcarArestas_StrutP6arestaPii(
	.param .u64 .ptr .align 1 _Z19MarcarArestas_StrutP6arestaPii_param_0,
	.param .u64 .ptr .align 1 _Z19MarcarArestas_StrutP6arestaPii_param_1,
	.param .u32 _Z19MarcarArestas_StrutP6arestaPii_param_2
)
{
	.reg .pred 	%p<2>;
	.reg .b32 	%r<8>;
	.reg .b64 	%rd<9>;

	ld.param.u64 	%rd1, [_Z19MarcarArestas_StrutP6arestaPii_param_0];
	ld.param.u64 	%rd2, [_Z19MarcarArestas_StrutP6arestaPii_param_1];
	ld.param.u32 	%r2, [_Z19MarcarArestas_StrutP6arestaPii_param_2];
	mov.u32 	%r3, %tid.x;
	mov.u32 	%r4, %ntid.x;
	mov.u32 	%r5, %ctaid.x;
	mad.lo.s32 	%r1, %r4, %r5, %r3;
	setp.ge.s32 	%p1, %r1, %r2;
	@%p1 bra 	$L__BB2_2;
	cvta.to.global.u64 	%rd3, %rd2;
	cvta.to.global.u64 	%rd4, %rd1;
	mul.wide.s32 	%rd5, %r1, 4;
	add.s64 	%rd6, %rd3, %rd5;
	ld.global.u32 	%r6, [%rd6];
	mul.wide.s32 	%rd7, %r6, 12;
	add.s64 	%rd8, %rd4, %rd7;
	atom.global.inc.u32 	%r7, [%rd8+8], -1;
$L__BB2_2:
	ret;

}
	// .globl	_Z20Calcula_num_zerodiffP6arestaiPiPjS2_
.visible .entry _Z20Calcula_num_zerodiffP6arestaiPiPjS2_(
	.param .u64 .ptr .align 1 _Z20Calcula_num_zerodiffP6arestaiPiPjS2__param_0,
	.param .u32 _Z20Calcula_num_zerodiffP6arestaiPiPjS2__param_1,
	.param .u64 .ptr .align 1 _Z20Calcula_num_zerodiffP6arestaiPiPjS2__param_2,
	.param .u64 .ptr .align 1 _Z20Calcula_num_zerodiffP6arestaiPiPjS2__param_3,
	.param .u64 .ptr .align 1 _Z20Calcula_num_zerodiffP6arestaiPiPjS2__param_4
)
{
	.reg .pred 	%p<4>;
	.reg .b32 	%r<10>;
	.reg .b64 	%rd<14>;

	ld.param.u64 	%rd2, [_Z20Calcula_num_zerodiffP6arestaiPiPjS2__param_0];
	ld.param.u32 	%r2, [_Z20Calcula_num_zerodiffP6arestaiPiPjS2__param_1];
	ld.param.u64 	%rd3, [_Z20Calcula_num_zerodiffP6arestaiPiPjS2__param_2];
	ld.param.u64 	%rd4, [_Z20Calcula_num_zerodiffP6arestaiPiPjS2__param_3];
	ld.param.u64 	%rd5, [_Z20Calcula_num_zerodiffP6arestaiPiPjS2__param_4];
	mov.u32 	%r3, %tid.x;
	mov.u32 	%r4, %ntid.x;
	mov.u32 	%r5, %ctaid.x;
	mad.lo.s32 	%r1, %r4, %r5, %r3;
	setp.ge.s32 	%p1, %r1, %r2;
	@%p1 bra 	$L__BB3_4;
	cvta.to.global.u64 	%rd6, %rd2;
	mul.wide.s32 	%rd7, %r1, 12;
	add.s64 	%rd8, %rd6, %rd7;
	add.s64 	%rd1, %rd8, 8;
	ld.global.u32 	%r6, [%rd8+8];
	setp.eq.s32 	%p2, %r6, 0;
	@%p2 bra 	$L__BB3_4;
	cvta.to.global.u64 	%rd9, %rd4;
	atom.global.inc.u32 	%r7, [%rd9], -1;
	cvta.to.global.u64 	%rd10, %rd3;
	mul.wide.s32 	%rd11, %r7, 4;
	add.s64 	%rd12, %rd10, %rd11;
	st.global.u32 	[%rd12], %r1;
	ld.global.u32 	%r8, [%rd1];
	setp.ne.s32 	%p3, %r8, 2;
	@%p3 bra 	$L__BB3_4;
	cvta.to.global.u64 	%rd13, %rd5;
	atom.global.inc.u32 	%r9, [%rd13], -1;
$L__BB3_4:
	ret;

}
	// .globl	_Z21Inicializa_arestasE_CP6arestaPiiS1_P8aresta_EPj
.visible .entry _Z21Inicializa_arestasE_CP6arestaPiiS1_P8aresta_EPj(
	.param .u64 .ptr .align 1 _Z21Inicializa_arestasE_CP6arestaPiiS1_P8aresta_EPj_param_0,
	.param .u64 .ptr .align 1 _Z21Inicializa_arestasE_CP6arestaPiiS1_P8aresta_EPj_param_1,
	.param .u32 _Z21Inicializa_arestasE_CP6arestaPiiS1_P8aresta_EPj_param_2,
	.param .u64 .ptr .align 1 _Z21Inicializa_arestasE_CP6arestaPiiS1_P8aresta_EPj_param_3,
	.param .u64 .ptr .align 1 _Z21Inicializa_arestasE_CP6arestaPiiS1_P8aresta_EPj_param_4,
	.param .u64 .ptr .align 1 _Z21Inicializa_arestasE_CP6arestaPiiS1_P8aresta_EPj_param_5
)
{
	.reg .pred 	%p<5>;
	.reg .b32 	%r<14>;
	.reg .b64 	%rd<24>;

	ld.param.u64 	%rd8, [_Z21Inicializa_arestasE_CP6arestaPiiS1_P8aresta_EPj_param_0];
	ld.param.u64 	%rd4, [_Z21Inicializa_arestasE_CP6arestaPiiS1_P8aresta_EPj_param_1];
	ld.param.u32 	%r2, [_Z21Inicializa_arestasE_CP6arestaPiiS1_P8aresta_EPj_param_2];
	ld.param.u64 	%rd5, [_Z21Inicializa_arestasE_CP6arestaPiiS1_P8aresta_EPj_param_3];
	ld.param.u64 	%rd6, [_Z21Inicializa_arestasE_CP6arestaPiiS1_P8aresta_EPj_param_4];
	ld.param.u64 	%rd7, [_Z21Inicializa_arestasE_CP6arestaPiiS1_P8aresta_EPj_param_5];
	cvta.to.global.u64 	%rd1, %rd8;
	mov.u32 	%r3, %tid.x;
	mov.u32 	%r4, %ntid.x;
	mov.u32 	%r5, %ctaid.x;
	mad.lo.s32 	%r1, %r4, %r5, %r3;
	setp.ge.s32 	%p1, %r1, %r2;
	@%p1 bra 	$L__BB4_6;
	cvta.to.global.u64 	%rd9, %rd4;
	mul.wide.s32 	%rd10, %r1, 4;
	add.s64 	%rd2, %rd9, %rd10;
	ld.global.u32 	%r7, [%rd2];
	mul.wide.s32 	%rd11, %r7, 12;
	add.s64 	%rd12, %rd1, %rd11;
	add.s64 	%rd3, %rd12, 8;
	ld.global.u32 	%r6, [%rd12+8];
	setp.eq.s32 	%p2, %r6, 1;
	@%p2 bra 	$L__BB4_4;
	setp.ne.s32 	%p3, %r6, 2;
	@%p3 bra 	$L__BB4_5;
	ld.global.u32 	%r8, [%rd3+-8];
	setp.ne.s32 	%p4, %r1, %r8;
	@%p4 bra 	$L__BB4_5;
$L__BB4_4:
	cvta.to.global.u64 	%rd13, %rd7;
	atom.global.inc.u32 	%r9, [%rd13], -1;
	ld.global.u32 	%r10, [%rd2];
	mul.wide.s32 	%rd14, %r10, 12;
	add.s64 	%rd15, %rd1, %rd14;
	ld.global.u32 	%r11, [%rd15];
	cvta.to.global.u64 	%rd16, %rd6;
	mul.wide.s32 	%rd17, %r9, 8;
	add.s64 	%rd18, %rd16, %rd17;
	st.global.u32 	[%rd18], %r11;
	ld.global.u32 	%r12, [%rd2];
	mul.wide.s32 	%rd19, %r12, 12;
	add.s64 	%rd20, %rd1, %rd19;
	ld.global.u32 	%r13, [%rd20+4];
	st.global.u32 	[%rd18+4], %r13;
$L__BB4_5:
	cvta.to.global.u64 	%rd21, %rd5;
	add.s64 	%rd23, %rd21, %rd10;
	st.global.u32 	[%rd23], %r1;
$L__BB4_6:
	ret;

}
	// .globl	_Z11AtualizaC_1P8aresta_EPiS1_i
.visible .entry _Z11AtualizaC_1P8aresta_EPiS1_i(
	.param .u64 .ptr .align 1 _Z11AtualizaC_1P8aresta_EPiS1_i_param_0,
	.param .u64 .ptr .align 1 _Z11AtualizaC_1P8aresta_EPiS1_i_param_1,
	.param .u64 .ptr .align 1 _Z11AtualizaC_1P8aresta_EPiS1_i_param_2,
	.param .u32 _Z11AtualizaC_1P8aresta_EPiS1_i_param_3
)
{
	.reg .pred 	%p<4>;
	.reg .b32 	%r<14>;
	.reg .b64 	%rd<13>;

	ld.param.u64 	%rd4, [_Z11AtualizaC_1P8aresta_EPiS1_i_param_0];
	ld.param.u64 	%rd5, [_Z11AtualizaC_1P8aresta_EPiS1_i_param_1];
	ld.param.u64 	%rd6, [_Z11AtualizaC_1P8aresta_EPiS1_i_param_2];
	ld.param.u32 	%r4, [_Z11AtualizaC_1P8aresta_EPiS1_i_param_3];
	cvta.to.global.u64 	%rd1, %rd6;
	mov.u32 	%r5, %tid.x;
	mov.u32 	%r6, %ntid.x;
	mov.u32 	%r7, %ctaid.x;
	mad.lo.s32 	%r1, %r6, %r7, %r5;
	setp.ge.s32 	%p1, %r1, %r4;
	@%p1 bra 	$L__BB5_5;
	cvta.to.global.u64 	%rd7, %rd5;
	cvta.to.global.u64 	%rd8, %rd4;
	mul.wide.s32 	%rd9, %r1, 8;
	add.s64 	%rd10, %rd8, %rd9;
	ld.global.u32 	%r8, [%rd10];
	ld.global.u32 	%r9, [%rd10+4];
	mul.wide.s32 	%rd11, %r8, 4;
	add.s64 	%rd2, %rd7, %rd11;
	ld.global.u32 	%r2, [%rd2];
	mul.wide.s32 	%rd12, %r9, 4;
	add.s64 	%rd3, %rd7, %rd12;
	ld.global.u32 	%r3, [%rd3];
	setp.ge.s32 	%p2, %r2, %r3;
	@%p2 bra 	$L__BB5_3;
	atom.global.min.s32 	%r12, [%rd3], %r2;
	mov.b32 	%r13, 1;
	st.global.u32 	[%rd1], %r13;
	bra.uni 	$L__BB5_5;
$L__BB5_3:
	setp.ge.s32 	%p3, %r3, %r2;
	@%p3 bra 	$L__BB5_5;
	atom.global.min.s32 	%r10, [%rd2], %r3;
	mov.b32 	%r11, 1;
	st.global.u32 	[%rd1], %r11;
$L__BB5_5:
	ret;

}
	// .globl	_Z13DefineNovosVUPiiPcPj
.visible .entry _Z13DefineNovosVUPiiPcPj(
	.param .u64 .ptr .align 1 _Z13DefineNovosVUPiiPcPj_param_0,
	.param .u32 _Z13DefineNovosVUPiiPcPj_param_1,
	.param .u64 .ptr .align 1 _Z13DefineNovosVUPiiPcPj_param_2,
	.param .u64 .ptr .align 1 _Z13DefineNovosVUPiiPcPj_param_3
)
{
	.reg .pred 	%p<3>;
	.reg .b16 	%rs<2>;
	.reg .b32 	%r<8>;
	.reg .b64 	%rd<11>;

	ld.param.u64 	%rd2, [_Z13DefineNovosVUPiiPcPj_param_0];
	ld.param.u32 	%r2, [_Z13DefineNovosVUPiiPcPj_param_1];
	ld.param.u64 	%rd3, [_Z13DefineNovosVUPiiPcPj_param_2];
	ld.param.u64 	%rd4, [_Z13DefineNovosVUPiiPcPj_param_3];
	mov.u32 	%r3, %tid.x;
	mov.u32 	%r4, %ntid.x;
	mov.u32 	%r5, %ctaid.x;
	mad.lo.s32 	%r1, %r4, %r5, %r3;
	setp.ge.s32 	%p1, %r1, %r2;
	@%p1 bra 	$L__BB6_3;
	cvta.to.global.u64 	%rd5, %rd2;
	mul.wide.s32 	%rd6, %r1, 4;
	add.s64 	%rd1, %rd5, %rd6;
	ld.global.u32 	%r6, [%rd1];
	setp.ne.s32 	%p2, %r6, %r1;
	@%p2 bra 	$L__BB6_3;
	cvt.s64.s32 	%rd7, %r1;
	cvta.to.global.u64 	%rd8, %rd4;
	atom.global.inc.u32 	%r7, [%rd8], -1;
	st.global.u32 	[%rd1], %r7;
	cvta.to.global.u64 	%rd9, %rd3;
	add.s64 	%rd10, %rd9, %rd7;
	mov.b16 	%rs1, 1;
	st.global.u8 	[%rd10], %rs1;
$L__BB6_3:
	ret;

}
	// .globl	_Z11AtualizaC_3PiiPc
.visible .entry _Z11AtualizaC_3PiiPc(
	.param .u64 .ptr .align 1 _Z11AtualizaC_3PiiPc_param_0,
	.param .u32 _Z11AtualizaC_3PiiPc_param_1,
	.param .u64 .ptr .align 1 _Z11AtualizaC_3PiiPc_param_2
)
{
	.reg .pred 	%p<3>;
	.reg .b16 	%rs<2>;
	.reg .b32 	%r<8>;
	.reg .b64 	%rd<11>;

	ld.param.u64 	%rd1, [_Z11AtualizaC_3PiiPc_param_0];
	ld.param.u32 	%r2, [_Z11AtualizaC_3PiiPc_param_1];
	ld.param.u64 	%rd2, [_Z11AtualizaC_3PiiPc_param_2];
	mov.u32 	%r3, %tid.x;
	mov.u32 	%r4, %ntid.x;
	mov.u32 	%r5, %ctaid.x;
	mad.lo.s32 	%r1, %r4, %r5, %r3;
	setp.ge.s32 	%p1, %r1, %r2;
	@%p1 bra 	$L__BB7_3;
	cvta.to.global.u64 	%rd3, %rd2;
	cvt.s64.s32 	%rd4, %r1;
	add.s64 	%rd5, %rd3, %rd4;
	ld.global.u8 	%rs1, [%rd5];
	setp.ne.s16 	%p2, %rs1, 0;
	@%p2 bra 	$L__BB7_3;
	cvta.to.global.u64 	%rd6, %rd1;
	mul.wide.s32 	%rd7, %r1, 4;
	add.s64 	%rd8, %rd6, %rd7;
	ld.global.u32 	%r6, [%rd8];
	mul.wide.s32 	%rd9, %r6, 4;
	add.s64 	%rd10, %rd6, %rd9;
	ld.global.u32 	%r7, [%rd10];
	st.global.u32 	[%rd8], %r7;
$L__BB7_3:
	ret;

}
	// .globl	_Z13MarcarArestasP6arestaPiii
.visible .entry _Z13MarcarArestasP6arestaPiii(
	.param .u64 .ptr .align 1 _Z13MarcarArestasP6arestaPiii_param_0,
	.param .u64 .ptr .align 1 _Z13MarcarArestasP6arestaPiii_param_1,
	.param .u32 _Z13MarcarArestasP6arestaPiii_param_2,
	.param .u32 _Z13MarcarArestasP6arestaPiii_param_3
)
{
	.reg .pred 	%p<4>;
	.reg .b32 	%r<14>;
	.reg .b64 	%rd<11>;

	ld.param.u64 	%rd2, [_Z13MarcarArestasP6arestaPiii_param_0];
	ld.param.u64 	%rd3, [_Z13MarcarArestasP6arestaPiii_param_1];
	ld.param.u32 	%r4, [_Z13MarcarArestasP6arestaPiii_param_2];
	ld.param.u32 	%r3, [_Z13MarcarArestasP6arestaPiii_param_3];
	mov.u32 	%r5, %tid.x;
	mov.u32 	%r6, %ntid.x;
	mov.u32 	%r7, %ctaid.x;
	mad.lo.s32 	%r1, %r6, %r7, %r5;
	setp.ge.s32 	%p1, %r1, %r4;
	@%p1 bra 	$L__BB8_3;
	cvta.to.global.u64 	%rd4, %rd2;
	mul.wide.s32 	%rd5, %r1, 12;
	add.s64 	%rd1, %rd4, %rd5;
	ld.global.u32 	%r2, [%rd1];
	setp.eq.s32 	%p2, %r2, %r3;
	@%p2 bra 	$L__BB8_3;
	cvta.to.global.u64 	%rd6, %rd3;
	mul.wide.u32 	%rd7, %r2, 4;
	add.s64 	%rd8, %rd6, %rd7;
	ld.global.u32 	%r8, [%rd8];
	ld.global.u32 	%r9, [%rd1+4];
	mul.wide.u32 	%rd9, %r9, 4;
	add.s64 	%rd10, %rd6, %rd9;
	ld.global.u32 	%r10, [%rd10];
	setp.eq.s32 	%p3, %r8, %r10;
	selp.b32 	%r11, %r3, %r8, %p3;
	selp.b32 	%r12, %r3, %r10, %p3;
	st.global.u32 	[%rd1], %r11;
	st.global.u32 	[%rd1+4], %r12;
	mov.b32 	%r13, 0;
	st.global.u32 	[%rd1+8], %r13;
$L__BB8_3:
	ret;

}
	// .globl	_ZN3cub18CUB_300001_SM_10006detail11EmptyKernelIvEEvv
.visible .entry _ZN3cub18CUB_300001_SM_10006detail11EmptyKernelIvEEvv()
{


	ret;

}


// ===== COMPILED SASS (sm_100) =====

	.target	sm_100

	.elftype	@"ET_EXEC"


//--------------------- .note.nv.tkinfo           --------------------------
	.section	.note.nv.tkinfo,"",@"SHT_NOTE"
	.sectionflags	@"SHF_NOTE_NV_TKINFO"
	.tkinfo
        /*0018*/ 	.word	0x00000002
        /*0030*/ 	.string	""
        /*0030*/ 	.string	"ptxas"
        /*0030*/ 	.string	"Cuda compilation tools, release 13.0, V13.0.88"
        /*0030*/ 	.string	"Build cuda_13.0.r13.0/compiler.36424714_0"
        /*0030*/ 	.string	"-arch sm_100 -m 64 "



//--------------------- .note.nv.cuinfo           --------------------------
	.section	.note.nv.cuinfo,"",@"SHT_NOTE"
	.sectionflags	@"SHF_NOTE_NV_CUINFO"
        /*0018*/ 	.short	0x0002
        /*001a*/ 	.short	0x0064
        /*001c*/ 	.short	0x0082
	.zero		2


//--------------------- .nv.info                  --------------------------
	.section	.nv.info,"",@"SHT_CUDA_INFO"
	.align	4


	//----- nvinfo : EIATTR_REGCOUNT
	.align		4
        /*0000*/ 	.byte	0x04, 0x2f
        /*0002*/ 	.short	(.L_46 - .L_45)
	.align		4
.L_45:
        /*0004*/ 	.word	index@(_Z20EncontraMenorAresta1P6arestaPiii)
        /*0008*/ 	.word	0x0000000a


	//----- nvinfo : EIATTR_FRAME_SIZE
	.align		4
.L_46:
        /*000c*/ 	.byte	0x04, 0x11
        /*000e*/ 	.short	(.L_48 - .L_47)
	.align		4
.L_47:
        /*0010*/ 	.word	index@(_Z20EncontraMenorAresta1P6arestaPiii)
        /*0014*/ 	.word	0x00000000


	//----- nvinfo : EIATTR_REGCOUNT
	.align		4
.L_48:
        /*0018*/ 	.byte	0x04, 0x2f
        /*001a*/ 	.short	(.L_50 - .L_49)
	.align		4
.L_49:
        /*001c*/ 	.word	index@(_Z20EncontraMenorAresta2P6arestaPiii)
        /*0020*/ 	.word	0x0000000a


	//----- nvinfo : EIATTR_FRAME_SIZE
	.align		4
.L_50:
        /*0024*/ 	.byte	0x04, 0x11
        /*0026*/ 	.short	(.L_52 - .L_51)
	.align		4
.L_51:
        /*0028*/ 	.word	index@(_Z20EncontraMenorAresta2P6arestaPiii)
        /*002c*/ 	.word	0x00000000


	//----- nvinfo : EIATTR_REGCOUNT
	.align		4
.L_52:
        /*0030*/ 	.byte	0x04, 0x2f
        /*0032*/ 	.short	(.L_54 - .L_53)
	.align		4
.L_53:
        /*0034*/ 	.word	index@(_Z19MarcarArestas_StrutP6arestaPii)
        /*0038*/ 	.word	0x0000000a


	//----- nvinfo : EIATTR_FRAME_SIZE
	.align		4
.L_54:
        /*003c*/ 	.byte	0x04, 0x11
        /*003e*/ 	.short	(.L_56 - .L_55)
	.align		4
.L_55:
        /*0040*/ 	.word	index@(_Z19MarcarArestas_StrutP6arestaPii)
        /*0044*/ 	.word	0x00000000


	//----- nvinfo : EIATTR_REGCOUNT
	.align		4
.L_56:
        /*0048*/ 	.byte	0x04, 0x2f
        /*004a*/ 	.short	(.L_58 - .L_57)
	.align		4
.L_57:
        /*004c*/ 	.word	index@(_Z20Calcula_num_zerodiffP6arestaiPiPjS2_)
        /*0050*/ 	.word	0x00000012


	//----- nvinfo : EIATTR_FRAME_SIZE
	.align		4
.L_58:
        /*0054*/ 	.byte	0x04, 0x11
        /*0056*/ 	.short	(.L_60 - .L_59)
	.align		4
.L_59:
        /*0058*/ 	.word	index@(_Z20Calcula_num_zerodiffP6arestaiPiPjS2_)
        /*005c*/ 	.word	0x00000000


	//----- nvinfo : EIATTR_REGCOUNT
	.align		4
.L_60:
        /*0060*/ 	.byte	0x04, 0x2f
        /*0062*/ 	.short	(.L_62 - .L_61)
	.align		4
.L_61:
        /*0064*/ 	.word	index@(_Z21Inicializa_arestasE_CP6arestaPiiS1_P8aresta_EPj)
        /*0068*/ 	.word	0x00000012


	//----- nvinfo : EIATTR_FRAME_SIZE
	.align		4
.L_62:
        /*006c*/ 	.byte	0x04, 0x11
        /*006e*/ 	.short	(.L_64 - .L_63)
	.align		4
.L_63:
        /*0070*/ 	.word	index@(_Z21Inicializa_arestasE_CP6arestaPiiS1_P8aresta_EPj)
        /*0074*/ 	.word	0x00000000


	//----- nvinfo : EIATTR_REGCOUNT
	.align		4
.L_64:
        /*0078*/ 	.byte	0x04, 0x2f
        /*007a*/ 	.short	(.L_66 - .L_65)
	.align		4
.L_65:
        /*007c*/ 	.word	index@(_Z11AtualizaC_1P8aresta_EPiS1_i)
        /*0080*/ 	.word	0x0000000c


	//----- nvinfo : EIATTR_FRAME_SIZE
	.align		4
.L_66:
        /*0084*/ 	.byte	0x04, 0x11
        /*0086*/ 	.short	(.L_68 - .L_67)
	.align		4
.L_67:
        /*0088*/ 	.word	index@(_Z11AtualizaC_1P8aresta_EPiS1_i)
        /*008c*/ 	.word	0x00000000


	//----- nvinfo : EIATTR_REGCOUNT
	.align		4
.L_68:
        /*0090*/ 	.byte	0x04, 0x2f
        /*0092*/ 	.short	(.L_70 - .L_69)
	.align		4
.L_69:
        /*0094*/ 	.word	index@(_Z13DefineNovosVUPiiPcPj)
        /*0098*/ 	.word	0x0000000e


	//----- nvinfo : EIATTR_FRAME_SIZE
	.align		4
.L_70:
        /*009c*/ 	.byte	0x04, 0x11
        /*009e*/ 	.short	(.L_72 - .L_71)
	.align		4
.L_71:
        /*00a0*/ 	.word	index@(_Z13DefineNovosVUPiiPcPj)
        /*00a4*/ 	.word	0x00000000


	//----- nvinfo : EIATTR_REGCOUNT
	.align		4
.L_72:
        /*00a8*/ 	.byte	0x04, 0x2f
        /*00aa*/ 	.short	(.L_74 - .L_73)
	.align		4
.L_73:
        /*00ac*/ 	.word	index@(_Z11AtualizaC_3PiiPc)
        /*00b0*/ 	.word	0x0000000a


	//----- nvinfo : EIATTR_FRAME_SIZE
	.align		4
.L_74:
        /*00b4*/ 	.byte	0x04, 0x11
        /*00b6*/ 	.short	(.L_76 - .L_75)
	.align		4
.L_75:
        /*00b8*/ 	.word	index@(_Z11AtualizaC_3PiiPc)
        /*00bc*/ 	.word	0x00000000


	//----- nvinfo : EIATTR_REGCOUNT
	.align		4
.L_76:
        /*00c0*/ 	.byte	0x04, 0x2f
        /*00c2*/ 	.short	(.L_78 - .L_77)
	.align		4
.L_77:
        /*00c4*/ 	.word	index@(_Z13MarcarArestasP6arestaPiii)
        /*00c8*/ 	.word	0x0000000e


	//----- nvinfo : EIATTR_FRAME_SIZE
	.align		4
.L_78:
        /*00cc*/ 	.byte	0x04, 0x11
        /*00ce*/ 	.short	(.L_80 - .L_79)
	.align		4
.L_79:
        /*00d0*/ 	.word	index@(_Z13MarcarArestasP6arestaPiii)
        /*00d4*/ 	.word	0x00000000


	//----- nvinfo : EIATTR_REGCOUNT
	.align		4
.L_80:
        /*00d8*/ 	.byte	0x04, 0x2f
        /*00da*/ 	.short	(.L_82 - .L_81)
	.align		4
.L_81:
        /*00dc*/ 	.word	index@(_ZN3cub18CUB_300001_SM_10006detail11EmptyKernelIvEEvv)
        /*00e0*/ 	.word	0x00000004


	//----- nvinfo : EIATTR_FRAME_SIZE
	.align		4
.L_82:
        /*00e4*/ 	.byte	0x04, 0x11
        /*00e6*/ 	.short	(.L_84 - .L_83)
	.align		4
.L_83:
        /*00e8*/ 	.word	index@(_ZN3cub18CUB_300001_SM_10006detail11EmptyKernelIvEEvv)
        /*00ec*/ 	.word	0x00000000


	//----- nvinfo : EIATTR_MIN_STACK_SIZE
	.align		4
.L_84:
        /*00f0*/ 	.byte	0x04, 0x12
        /*00f2*/ 	.short	(.L_86 - .L_85)
	.align		4
.L_85:
        /*00f4*/ 	.word	index@(_ZN3cub18CUB_300001_SM_10006detail11EmptyKernelIvEEvv)
        /*00f8*/ 	.word	0x00000000


	//----- nvinfo : EIATTR_MIN_STACK_SIZE
	.align		4
.L_86:
        /*00fc*/ 	.byte	0x04, 0x12
        /*00fe*/ 	.short	(.L_88 - .L_87)
	.align		4
.L_87:
        /*0100*/ 	.word	index@(_Z13MarcarArestasP6arestaPiii)
        /*0104*/ 	.word	0x00000000


	//----- nvinfo : EIATTR_MIN_STACK_SIZE
	.align		4
.L_88:
        /*0108*/ 	.byte	0x04, 0x12
        /*010a*/ 	.short	(.L_90 - .L_89)
	.align		4
.L_89:
        /*010c*/ 	.word	index@(_Z11AtualizaC_3PiiPc)
        /*0110*/ 	.word	0x00000000


	//----- nvinfo : EIATTR_MIN_STACK_SIZE
	.align		4
.L_90:
        /*0114*/ 	.byte	0x04, 0x12
        /*0116*/ 	.short	(.L_92 - .L_91)
	.align		4
.L_91:
        /*0118*/ 	.word	index@(_Z13DefineNovosVUPiiPcPj)
        /*011c*/ 	.word	0x00000000


	//----- nvinfo : EIATTR_MIN_STACK_SIZE
	.align		4
.L_92:
        /*0120*/ 	.byte	0x04, 0x12
        /*0122*/ 	.short	(.L_94 - .L_93)
	.align		4
.L_93:
        /*0124*/ 	.word	index@(_Z11AtualizaC_1P8aresta_EPiS1_i)
        /*0128*/ 	.word	0x00000000


	//----- nvinfo : EIATTR_MIN_STACK_SIZE
	.align		4
.L_94:
        /*012c*/ 	.byte	0x04, 0x12
        /*012e*/ 	.short	(.L_96 - .L_95)
	.align		4
.L_95:
        /*0130*/ 	.word	index@(_Z21Inicializa_arestasE_CP6arestaPiiS1_P8aresta_EPj)
        /*0134*/ 	.word	0x00000000


	//----- nvinfo : EIATTR_MIN_STACK_SIZE
	.align		4
.L_96:
        /*0138*/ 	.byte	0x04, 0x12
        /*013a*/ 	.short	(.L_98 - .L_97)
	.align		4
.L_97:
        /*013c*/ 	.word	index@(_Z20Calcula_num_zerodiffP6arestaiPiPjS2_)
        /*0140*/ 	.word	0x00000000


	//----- nvinfo : EIATTR_MIN_STACK_SIZE
	.align		4
.L_98:
        /*0144*/ 	.byte	0x04, 0x12
        /*0146*/ 	.short	(.L_100 - .L_99)
	.align		4
.L_99:
        /*0148*/ 	.word	index@(_Z19MarcarArestas_StrutP6arestaPii)
        /*014c*/ 	.word	0x00000000


	//----- nvinfo : EIATTR_MIN_STACK_SIZE
	.align		4
.L_100:
        /*0150*/ 	.byte	0x04, 0x12
        /*0152*/ 	.short	(.L_102 - .L_101)
	.align		4
.L_101:
        /*0154*/ 	.word	index@(_Z20EncontraMenorAresta2P6arestaPiii)
        /*0158*/ 	.word	0x00000000


	//----- nvinfo : EIATTR_MIN_STACK_SIZE
	.align		4
.L_102:
        /*015c*/ 	.byte	0x04, 0x12
        /*015e*/ 	.short	(.L_104 - .L_103)
	.align		4
.L_103:
        /*0160*/ 	.word	index@(_Z20EncontraMenorAresta1P6arestaPiii)
        /*0164*/ 	.word	0x00000000
.L_104:


//--------------------- .nv.compat                --------------------------
	.section	.nv.compat,"",@"SHT_CUDA_COMPAT_INFO"
	.align	4
        /*0000*/ 	.byte	0x02, 0x09, 0x00, 0x00, 0x02, 0x02, 0x01, 0x00, 0x02, 0x05, 0x05, 0x00, 0x03, 0x07, 0x01, 0x01
        /*0010*/ 	.byte	0x02, 0x03, 0x00, 0x00, 0x02, 0x06, 0x01, 0x00, 0x04, 0x0b, 0x08, 0x00, 0x09, 0x00, 0x00, 0x00
        /*0020*/ 	.byte	0x00, 0x00, 0x00, 0x00


//--------------------- .nv.info._ZN3cub18CUB_300001_SM_10006detail11EmptyKernelIvEEvv --------------------------
	.section	.nv.info._ZN3cub18CUB_300001_SM_10006detail11EmptyKernelIvEEvv,"",@"SHT_CUDA_INFO"
	.sectionflags	@""
	.align	4


	//----- nvinfo : EIATTR_CUDA_API_VERSION
	.align		4
        /*0000*/ 	.byte	0x04, 0x37
        /*0002*/ 	.short	(.L_106 - .L_105)
.L_105:
        /*0004*/ 	.word	0x00000082


	//----- nvinfo : EIATTR_SPARSE_MMA_MASK
	.align		4
.L_106:
        /*0008*/ 	.byte	0x03, 0x50
        /*000a*/ 	.short	0x0000


	//----- nvinfo : EIATTR_MAXREG_COUNT
	.align		4
        /*000c*/ 	.byte	0x03, 0x1b
        /*000e*/ 	.short	0x00ff


	//----- nvinfo : EIATTR_MERCURY_ISA_VERSION
	.align		4
        /*0010*/ 	.byte	0x03, 0x5f
        /*0012*/ 	.short	0x0101


	//----- nvinfo : EIATTR_VRC_CTA_INIT_COUNT
	.align		4
        /*0014*/ 	.byte	0x02, 0x4a
	.zero		1
	.zero		1


	//----- nvinfo : EIATTR_EXIT_INSTR_OFFSETS
	.align		4
        /*0018*/ 	.byte	0x04, 0x1c
        /*001a*/ 	.short	(.L_108 - .L_107)


	//   ....[0]....
.L_107:
        /*001c*/ 	.word	0x00000010


	//----- nvinfo : EIATTR_SW_WAR
	.align		4
.L_108:
        /*0020*/ 	.byte	0x04, 0x36
        /*0022*/ 	.short	(.L_110 - .L_109)
.L_109:
        /*0024*/ 	.word	0x00000008
.L_110:


//--------------------- .nv.info._Z13MarcarArestasP6arestaPiii --------------------------
	.section	.nv.info._Z13MarcarArestasP6arestaPiii,"",@"SHT_CUDA_INFO"
	.sectionflags	@""
	.align	4


	//----- nvinfo : EIATTR_CUDA_API_VERSION
	.align		4
        /*0000*/ 	.byte	0x04, 0x37
        /*0002*/ 	.short	(.L_112 - .L_111)
.L_111:
        /*0004*/ 	.word	0x00000082


	//----- nvinfo : EIATTR_KPARAM_INFO
	.align		4
.L_112:
        /*0008*/ 	.byte	0x04, 0x17
        /*000a*/ 	.short	(.L_114 - .L_113)
.L_113:
        /*000c*/ 	.word	0x00000000
        /*0010*/ 	.short	0x0003
        /*0012*/ 	.short	0x0014
        /*0014*/ 	.byte	0x00, 0xf0, 0x11, 0x00


	//----- nvinfo : EIATTR_KPARAM_INFO
	.align		4
.L_114:
        /*0018*/ 	.byte	0x04, 0x17
        /*001a*/ 	.short	(.L_116 - .L_115)
.L_115:
        /*001c*/ 	.word	0x00000000
        /*0020*/ 	.short	0x0002
        /*0022*/ 	.short	0x0010
        /*0024*/ 	.byte	0x00, 0xf0, 0x11, 0x00


	//----- nvinfo : EIATTR_KPARAM_INFO
	.align		4
.L_116:
        /*0028*/ 	.byte	0x04, 0x17
        /*002a*/ 	.short	(.L_118 - .L_117)
.L_117:
        /*002c*/ 	.word	0x00000000
        /*0030*/ 	.short	0x0001
        /*0032*/ 	.short	0x0008
        /*0034*/ 	.byte	0x00, 0xf5, 0x21, 0x00


	//----- nvinfo : EIATTR_KPARAM_INFO
	.align		4
.L_118:
        /*0038*/ 	.byte	0x04, 0x17
        /*003a*/ 	.short	(.L_120 - .L_119)
.L_119:
        /*003c*/ 	.word	0x00000000
        /*0040*/ 	.short	0x0000
        /*0042*/ 	.short	0x0000
        /*0044*/ 	.byte	0x00, 0xf5, 0x21, 0x00


	//----- nvinfo : EIATTR_SPARSE_MMA_MASK
	.align		4
.L_120:
        /*0048*/ 	.byte	0x03, 0x50
        /*004a*/ 	.short	0x0000


	//----- nvinfo : EIATTR_MAXREG_COUNT
	.align		4
        /*004c*/ 	.byte	0x03, 0x1b
        /*004e*/ 	.short	0x00ff


	//----- nvinfo : EIATTR_MERCURY_ISA_VERSION
	.align		4
        /*0050*/ 	.byte	0x03, 0x5f
        /*0052*/ 	.short	0x0101


	//----- nvinfo : EIATTR_VRC_CTA_INIT_COUNT
	.align		4
        /*0054*/ 	.byte	0x02, 0x4a
	.zero		1
	.zero		1


	//----- nvinfo : EIATTR_EXIT_INSTR_OFFSETS
	.align		4
        /*0058*/ 	.byte	0x04, 0x1c
        /*005a*/ 	.short	(.L_122 - .L_121)


	//   ....[0]....
.L_121:
        /*005c*/ 	.word	0x00000070


	//   ....[1]....
        /*0060*/ 	.word	0x000000e0


	//   ....[2]....
        /*0064*/ 	.word	0x000001b0


	//----- nvinfo : EIATTR_CBANK_PARAM_SIZE
	.align		4
.L_122:
        /*0068*/ 	.byte	0x03, 0x19
        /*006a*/ 	.short	0x0018


	//----- nvinfo : EIATTR_PARAM_CBANK
	.align		4
        /*006c*/ 	.byte	0x04, 0x0a
        /*006e*/ 	.short	(.L_124 - .L_123)
	.align		4
.L_123:
        /*0070*/ 	.word	index@(.nv.constant0._Z13MarcarArestasP6arestaPiii)
        /*0074*/ 	.short	0x0380
        /*0076*/ 	.short	0x0018


	//----- nvinfo : EIATTR_SW_WAR
	.align		4
.L_124:
        /*0078*/ 	.byte	0x04, 0x36
        /*007a*/ 	.short	(.L_126 - .L_125)
.L_125:
        /*007c*/ 	.word	0x00000008
.L_126:


//--------------------- .nv.info._Z11AtualizaC_3PiiPc --------------------------
	.section	.nv.info._Z11AtualizaC_3PiiPc,"",@"SHT_CUDA_INFO"
	.sectionflags	@""
	.align	4


	//----- nvinfo : EIATTR_CUDA_API_VERSION
	.align		4
        /*0000*/ 	.byte	0x04, 0x37
        /*0002*/ 	.short	(.L_128 - .L_127)
.L_127:
        /*0004*/ 	.word	0x00000082


	//----- nvinfo : EIATTR_KPARAM_INFO
	.align		4
.L_128:
        /*0008*/ 	.byte	0x04, 0x17
        /*000a*/ 	.short	(.L_130 - .L_129)
.L_129:
        /*000c*/ 	.word	0x00000000
        /*0010*/ 	.short	0x0002
        /*0012*/ 	.short	0x0010
        /*0014*/ 	.byte	0x00, 0xf5, 0x21, 0x00


	//----- nvinfo : EIATTR_KPARAM_INFO
	.align		4
.L_130:
        /*0018*/ 	.byte	0x04, 0x17
        /*001a*/ 	.short	(.L_132 - .L_131)
.L_131:
        /*001c*/ 	.word	0x00000000
        /*0020*/ 	.short	0x0001
        /*0022*/ 	.short	0x0008
        /*0024*/ 	.byte	0x00, 0xf0, 0x11, 0x00


	//----- nvinfo : EIATTR_KPARAM_INFO
	.align		4
.L_132:
        /*0028*/ 	.byte	0x04, 0x17
        /*002a*/ 	.short	(.L_134 - .L_133)
.L_133:
        /*002c*/ 	.word	0x00000000
        /*0030*/ 	.short	0x0000
        /*0032*/ 	.short	0x0000
        /*0034*/ 	.byte	0x00, 0xf5, 0x21, 0x00


	//----- nvinfo : EIATTR_SPARSE_MMA_MASK
	.align		4
.L_134:
        /*0038*/ 	.byte	0x03, 0x50
        /*003a*/ 	.short	0x0000


	//----- nvinfo : EIATTR_MAXREG_COUNT
	.align		4
        /*003c*/ 	.byte	0x03, 0x1b
        /*003e*/ 	.short	0x00ff


	//----- nvinfo : EIATTR_MERCURY_ISA_VERSION
	.align		4
        /*0040*/ 	.byte	0x03, 0x5f
        /*0042*/ 	.short	0x0101


	//----- nvinfo : EIATTR_VRC_CTA_INIT_COUNT
	.align		4
        /*0044*/ 	.byte	0x02, 0x4a
	.zero		1
	.zero		1


	//----- nvinfo : EIATTR_EXIT_INSTR_OFFSETS
	.align		4
        /*0048*/ 	.byte	0x04, 0x1c
        /*004a*/ 	.short	(.L_136 - .L_135)


	//   ....[0]....
.L_135:
        /*004c*/ 	.word	0x00000070


	//   ....[1]....
        /*0050*/ 	.word	0x000000e0


	//   ....[2]....
        /*0054*/ 	.word	0x00000150


	//----- nvinfo : EIATTR_CBANK_PARAM_SIZE
	.align		4
.L_136:
        /*0058*/ 	.byte	0x03, 0x19
        /*005a*/ 	.short	0x0018


	//----- nvinfo : EIATTR_PARAM_CBANK
	.align		4
        /*005c*/ 	.byte	0x04, 0x0a
        /*005e*/ 	.short	(.L_138 - .L_137)
	.align		4
.L_137:
        /*0060*/ 	.word	index@(.nv.constant0._Z11AtualizaC_3PiiPc)
        /*0064*/ 	.short	0x0380
        /*0066*/ 	.short	0x0018


	//----- nvinfo : EIATTR_SW_WAR
	.align		4
.L_138:
        /*0068*/ 	.byte	0x04, 0x36
        /*006a*/ 	.short	(.L_140 - .L_139)
.L_139:
        /*006c*/ 	.word	0x00000008
.L_140:


//--------------------- .nv.info._Z13DefineNovosVUPiiPcPj --------------------------
	.section	.nv.info._Z13DefineNovosVUPiiPcPj,"",@"SHT_CUDA_INFO"
	.sectionflags	@""
	.align	4


	//----- nvinfo : EIATTR_CUDA_API_VERSION
	.align		4
        /*0000*/ 	.byte	0x04, 0x37
        /*0002*/ 	.short	(.L_142 - .L_141)
.L_141:
        /*0004*/ 	.word	0x00000082


	//----- nvinfo : EIATTR_KPARAM_INFO
	.align		4
.L_142:
        /*0008*/ 	.byte	0x04, 0x17
        /*000a*/ 	.short	(.L_144 - .L_143)
.L_143:
        /*000c*/ 	.word	0x00000000
        /*0010*/ 	.short	0x0003
        /*0012*/ 	.short	0x0018
        /*0014*/ 	.byte	0x00, 0xf5, 0x21, 0x00


	//----- nvinfo : EIATTR_KPARAM_INFO
	.align		4
.L_144:
        /*0018*/ 	.byte	0x04, 0x17
        /*001a*/ 	.short	(.L_146 - .L_145)
.L_145:
        /*001c*/ 	.word	0x00000000
        /*0020*/ 	.short	0x0002
        /*0022*/ 	.short	0x0010
        /*0024*/ 	.byte	0x00, 0xf5, 0x21, 0x00


	//----- nvinfo : EIATTR_KPARAM_INFO
	.align		4
.L_146:
        /*0028*/ 	.byte	0x04, 0x17
        /*002a*/ 	.short	(.L_148 - .L_147)
.L_147:
        /*002c*/ 	.word	0x00000000
        /*0030*/ 	.short	0x0001
        /*0032*/ 	.short	0x0008
        /*0034*/ 	.byte	0x00, 0xf0, 0x11, 0x00


	//----- nvinfo : EIATTR_KPARAM_INFO
	.align		4
.L_148:
        /*0038*/ 	.byte	0x04, 0x17
        /*003a*/ 	.short	(.L_150 - .L_149)
.L_149:
        /*003c*/ 	.word	0x00000000
        /*0040*/ 	.short	0x0000
        /*0042*/ 	.short	0x0000
        /*0044*/ 	.byte	0x00, 0xf5, 0x21, 0x00


	//----- nvinfo : EIATTR_SPARSE_MMA_MASK
	.align		4
.L_150:
        /*0048*/ 	.byte	0x03, 0x50
        /*004a*/ 	.short	0x0000


	//----- nvinfo : EIATTR_MAXREG_COUNT
	.align		4
        /*004c*/ 	.byte	0x03, 0x1b
        /*004e*/ 	.short	0x00ff


	//----- nvinfo : EIATTR_MERCURY_ISA_VERSION
	.align		4
        /*0050*/ 	.byte	0x03, 0x5f
        /*0052*/ 	.short	0x0101


	//----- nvinfo : EIATTR_INT_WARP_WIDE_INSTR_OFFSETS
	.align		4
        /*0054*/ 	.byte	0x04, 0x31
        /*0056*/ 	.short	(.L_152 - .L_151)


	//   ....[0]....
.L_151:
        /*0058*/ 	.word	0x000000f0


	//   ....[1]....
        /*005c*/ 	.word	0x000001c0


	//----- nvinfo : EIATTR_VRC_CTA_INIT_COUNT
	.align		4
.L_152:
        /*0060*/ 	.byte	0x02, 0x4a
	.zero		1
	.zero		1


	//----- nvinfo : EIATTR_EXIT_INSTR_OFFSETS
	.align		4
        /*0064*/ 	.byte	0x04, 0x1c
        /*0066*/ 	.short	(.L_154 - .L_153)


	//   ....[0]....
.L_153:
        /*0068*/ 	.word	0x00000070


	//   ....[1]....
        /*006c*/ 	.word	0x000000d0


	//   ....[2]....
        /*0070*/ 	.word	0x00000200


	//----- nvinfo : EIATTR_CBANK_PARAM_SIZE
	.align		4
.L_154:
        /*0074*/ 	.byte	0x03, 0x19
        /*0076*/ 	.short	0x0020


	//----- nvinfo : EIATTR_PARAM_CBANK
	.align		4
        /*0078*/ 	.byte	0x04, 0x0a
        /*007a*/ 	.short	(.L_156 - .L_155)
	.align		4
.L_155:
        /*007c*/ 	.word	index@(.nv.constant0._Z13DefineNovosVUPiiPcPj)
        /*0080*/ 	.short	0x0380
        /*0082*/ 	.short	0x0020


	//----- nvinfo : EIATTR_SW_WAR
	.align		4
.L_156:
        /*0084*/ 	.byte	0x04, 0x36
        /*0086*/ 	.short	(.L_158 - .L_157)
.L_157:
        /*0088*/ 	.word	0x00000008
.L_158:


//--------------------- .nv.info._Z11AtualizaC_1P8aresta_EPiS1_i --------------------------
	.section	.nv.info._Z11AtualizaC_1P8aresta_EPiS1_i,"",@"SHT_CUDA_INFO"
	.sectionflags	@""
	.align	4


	//----- nvinfo : EIATTR_CUDA_API_VERSION
	.align		4
        /*0000*/ 	.byte	0x04, 0x37
        /*0002*/ 	.short	(.L_160 - .L_159)
.L_159:
        /*0004*/ 	.word	0x00000082


	//----- nvinfo : EIATTR_KPARAM_INFO
	.align		4
.L_160:
        /*0008*/ 	.byte	0x04, 0x17
        /*000a*/ 	.short	(.L_162 - .L_161)
.L_161:
        /*000c*/ 	.word	0x00000000
        /*0010*/ 	.short	0x0003
        /*0012*/ 	.short	0x0018
        /*0014*/ 	.byte	0x00, 0xf0, 0x11, 0x00


	//----- nvinfo : EIATTR_KPARAM_INFO
	.align		4
.L_162:
        /*0018*/ 	.byte	0x04, 0x17
        /*001a*/ 	.short	(.L_164 - .L_163)
.L_163:
        /*001c*/ 	.word	0x00000000
        /*0020*/ 	.short	0x0002
        /*0022*/ 	.short	0x0010
        /*0024*/ 	.byte	0x00, 0xf5, 0x21, 0x00


	//----- nvinfo : EIATTR_KPARAM_INFO
	.align		4
.L_164:
        /*0028*/ 	.byte	0x04, 0x17
        /*002a*/ 	.short	(.L_166 - .L_165)
.L_165:
        /*002c*/ 	.word	0x00000000
        /*0030*/ 	.short	0x0001
        /*0032*/ 	.short	0x0008
        /*0034*/ 	.byte	0x00, 0xf5, 0x21, 0x00


	//----- nvinfo : EIATTR_KPARAM_INFO
	.align		4
.L_166:
        /*0038*/ 	.byte	0x04, 0x17
        /*003a*/ 	.short	(.L_168 - .L_167)
.L_167:
        /*003c*/ 	.word	0x00000000
        /*0040*/ 	.short	0x0000
        /*0042*/ 	.short	0x0000
        /*0044*/ 	.byte	0x00, 0xf5, 0x21, 0x00


	//----- nvinfo : EIATTR_SPARSE_MMA_MASK
	.align		4
.L_168:
        /*0048*/ 	.byte	0x03, 0x50
        /*004a*/ 	.short	0x0000


	//----- nvinfo : EIATTR_MAXREG_COUNT
	.align		4
        /*004c*/ 	.byte	0x03, 0x1b
        /*004e*/ 	.short	0x00ff


	//----- nvinfo : EIATTR_MERCURY_ISA_VERSION
	.align		4
        /*0050*/ 	.byte	0x03, 0x5f
        /*0052*/ 	.short	0x0101


	//----- nvinfo : EIATTR_VRC_CTA_INIT_COUNT
	.align		4
        /*0054*/ 	.byte	0x02, 0x4a
	.zero		1
	.zero		1


	//----- nvinfo : EIATTR_EXIT_INSTR_OFFSETS
	.align		4
        /*0058*/ 	.byte	0x04, 0x1c
        /*005a*/ 	.short	(.L_170 - .L_169)


	//   ....[0]....
.L_169:
        /*005c*/ 	.word	0x00000070


	//   ....[1]....
        /*0060*/ 	.word	0x00000180


	//   ....[2]....
        /*0064*/ 	.word	0x000001a0


	//   ....[3]....
        /*0068*/ 	.word	0x000001f0


	//----- nvinfo : EIATTR_CRS_STACK_SIZE
	.align		4
.L_170:
        /*006c*/ 	.byte	0x04, 0x1e
        /*006e*/ 	.short	(.L_172 - .L_171)
.L_171:
        /*0070*/ 	.word	0x00000000


	//----- nvinfo : EIATTR_CBANK_PARAM_SIZE
	.align		4
.L_172:
        /*0074*/ 	.byte	0x03, 0x19
        /*0076*/ 	.short	0x001c


	//----- nvinfo : EIATTR_PARAM_CBANK
	.align		4
        /*0078*/ 	.byte	0x04, 0x0a
        /*007a*/ 	.short	(.L_174 - .L_173)
	.align		4
.L_173:
        /*007c*/ 	.word	index@(.nv.constant0._Z11AtualizaC_1P8aresta_EPiS1_i)
        /*0080*/ 	.short	0x0380
        /*0082*/ 	.short	0x001c


	//----- nvinfo : EIATTR_SW_WAR
	.align		4
.L_174:
        /*0084*/ 	.byte	0x04, 0x36
        /*0086*/ 	.short	(.L_176 - .L_175)
.L_175:
        /*0088*/ 	.word	0x00000008
.L_176:


//--------------------- .nv.info._Z21Inicializa_arestasE_CP6arestaPiiS1_P8aresta_EPj --------------------------
	.section	.nv.info._Z21Inicializa_arestasE_CP6arestaPiiS1_P8aresta_EPj,"",@"SHT_CUDA_INFO"
	.sectionflags	@""
	.align	4


	//----- nvinfo : EIATTR_CUDA_API_VERSION
	.align		4
        /*0000*/ 	.byte	0x04, 0x37
        /*0002*/ 	.short	(.L_178 - .L_177)
.L_177:
        /*0004*/ 	.word	0x00000082


	//----- nvinfo : EIATTR_KPARAM_INFO
	.align		4
.L_178:
        /*0008*/ 	.byte	0x04, 0x17
        /*000a*/ 	.short	(.L_180 - .L_179)
.L_179:
        /*000c*/ 	.word	0x00000000
        /*0010*/ 	.short	0x0005
        /*0012*/ 	.short	0x0028
        /*0014*/ 	.byte	0x00, 0xf5, 0x21, 0x00


	//----- nvinfo : EIATTR_KPARAM_INFO
	.align		4
.L_180:
        /*0018*/ 	.byte	0x04, 0x17
        /*001a*/ 	.short	(.L_182 - .L_181)
.L_181:
        /*001c*/ 	.word	0x00000000
        /*0020*/ 	.short	0x0004
        /*0022*/ 	.short	0x0020
        /*0024*/ 	.byte	0x00, 0xf5, 0x21, 0x00


	//----- nvinfo : EIATTR_KPARAM_INFO
	.align		4
.L_182:
        /*0028*/ 	.byte	0x04, 0x17
        /*002a*/ 	.short	(.L_184 - .L_183)
.L_183:
        /*002c*/ 	.word	0x00000000
        /*0030*/ 	.short	0x0003
        /*0032*/ 	.short	0x0018
        /*0034*/ 	.byte	0x00, 0xf5, 0x21, 0x00


	//----- nvinfo : EIATTR_KPARAM_INFO
	.align		4
.L_184:
        /*0038*/ 	.byte	0x04, 0x17
        /*003a*/ 	.short	(.L_186 - .L_185)
.L_185:
        /*003c*/ 	.word	0x00000000
        /*0040*/ 	.short	0x0002
        /*0042*/ 	.short	0x0010
        /*0044*/ 	.byte	0x00, 0xf0, 0x11, 0x00


	//----- nvinfo : EIATTR_KPARAM_INFO
	.align		4
.L_186:
        /*0048*/ 	.byte	0x04, 0x17
        /*004a*/ 	.short	(.L_188 - .L_187)
.L_187:
        /*004c*/ 	.word	0x00000000
        /*0050*/ 	.short	0x0001
        /*0052*/ 	.short	0x0008
        /*0054*/ 	.byte	0x00, 0xf5, 0x21, 0x00


	//----- nvinfo : EIATTR_KPARAM_INFO
	.align		4
.L_188:
        /*0058*/ 	.byte	0x04, 0x17
        /*005a*/ 	.short	(.L_190 - .L_189)
.L_189:
        /*005c*/ 	.word	0x00000000
        /*0060*/ 	.short	0x0000
        /*0062*/ 	.short	0x0000
        /*0064*/ 	.byte	0x00, 0xf5, 0x21, 0x00


	//----- nvinfo : EIATTR_SPARSE_MMA_MASK
	.align		4
.L_190:
        /*0068*/ 	.byte	0x03, 0x50
        /*006a*/ 	.short	0x0000


	//----- nvinfo : EIATTR_MAXREG_COUNT
	.align		4
        /*006c*/ 	.byte	0x03, 0x1b
        /*006e*/ 	.short	0x00ff


	//----- nvinfo : EIATTR_MERCURY_ISA_VERSION
	.align		4
        /*0070*/ 	.byte	0x03, 0x5f
        /*0072*/ 	.short	0x0101


	//----- nvinfo : EIATTR_INT_WARP_WIDE_INSTR_OFFSETS
	.align		4
        /*0074*/ 	.byte	0x04, 0x31
        /*0076*/ 	.short	(.L_192 - .L_191)


	//   ....[0]....
.L_191:
        /*0078*/ 	.word	0x000001c0


	//   ....[1]....
        /*007c*/ 	.word	0x00000290


	//----- nvinfo : EIATTR_VRC_CTA_INIT_COUNT
	.align		4
.L_192:
        /*0080*/ 	.byte	0x02, 0x4a
	.zero		1
	.zero		1


	//----- nvinfo : EIATTR_EXIT_INSTR_OFFSETS
	.align		4
        /*0084*/ 	.byte	0x04, 0x1c
        /*0086*/ 	.short	(.L_194 - .L_193)


	//   ....[0]....
.L_193:
        /*0088*/ 	.word	0x00000070


	//   ....[1]....
        /*008c*/ 	.word	0x00000360


	//----- nvinfo : EIATTR_CRS_STACK_SIZE
	.align		4
.L_194:
        /*0090*/ 	.byte	0x04, 0x1e
        /*0092*/ 	.short	(.L_196 - .L_195)
.L_195:
        /*0094*/ 	.word	0x00000000


	//----- nvinfo : EIATTR_CBANK_PARAM_SIZE
	.align		4
.L_196:
        /*0098*/ 	.byte	0x03, 0x19
        /*009a*/ 	.short	0x0030


	//----- nvinfo : EIATTR_PARAM_CBANK
	.align		4
        /*009c*/ 	.byte	0x04, 0x0a
        /*009e*/ 	.short	(.L_198 - .L_197)
	.align		4
.L_197:
        /*00a0*/ 	.word	index@(.nv.constant0._Z21Inicializa_arestasE_CP6arestaPiiS1_P8aresta_EPj)
        /*00a4*/ 	.short	0x0380
        /*00a6*/ 	.short	0x0030


	//----- nvinfo : EIATTR_SW_WAR
	.align		4
.L_198:
        /*00a8*/ 	.byte	0x04, 0x36
        /*00aa*/ 	.short	(.L_200 - .L_199)
.L_199:
        /*00ac*/ 	.word	0x00000008
.L_200:


//--------------------- .nv.info._Z20Calcula_num_zerodiffP6arestaiPiPjS2_ --------------------------
	.section	.nv.info._Z20Calcula_num_zerodiffP6arestaiPiPjS2_,"",@"SHT_CUDA_INFO"
	.sectionflags	@""
	.align	4


	//----- nvinfo : EIATTR_CUDA_API_VERSION
	.align		4
        /*0000*/ 	.byte	0x04, 0x37
        /*0002*/ 	.short	(.L_202 - .L_201)
.L_201:
        /*0004*/ 	.word	0x00000082


	//----- nvinfo : EIATTR_KPARAM_INFO
	.align		4
.L_202:
        /*0008*/ 	.byte	0x04, 0x17
        /*000a*/ 	.short	(.L_204 - .L_203)
.L_203:
        /*000c*/ 	.word	0x00000000
        /*0010*/ 	.short	0x0004
        /*0012*/ 	.short	0x0020
        /*0014*/ 	.byte	0x00, 0xf5, 0x21, 0x00


	//----- nvinfo : EIATTR_KPARAM_INFO
	.align		4
.L_204:
        /*0018*/ 	.byte	0x04, 0x17
        /*001a*/ 	.short	(.L_206 - .L_205)
.L_205:
        /*001c*/ 	.word	0x00000000
        /*0020*/ 	.short	0x0003
        /*0022*/ 	.short	0x0018
        /*0024*/ 	.byte	0x00, 0xf5, 0x21, 0x00


	//----- nvinfo : EIATTR_KPARAM_INFO
	.align		4
.L_206:
        /*0028*/ 	.byte	0x04, 0x17
        /*002a*/ 	.short	(.L_208 - .L_207)
.L_207:
        /*002c*/ 	.word	0x00000000
        /*0030*/ 	.short	0x0002
        /*0032*/ 	.short	0x0010
        /*0034*/ 	.byte	0x00, 0xf5, 0x21, 0x00


	//----- nvinfo : EIATTR_KPARAM_INFO
	.align		4
.L_208:
        /*0038*/ 	.byte	0x04, 0x17
        /*003a*/ 	.short	(.L_210 - .L_209)
.L_209:
        /*003c*/ 	.word	0x00000000
        /*0040*/ 	.short	0x0001
        /*0042*/ 	.short	0x0008
        /*0044*/ 	.byte	0x00, 0xf0, 0x11, 0x00


	//----- nvinfo : EIATTR_KPARAM_INFO
	.align		4
.L_210:
        /*0048*/ 	.byte	0x04, 0x17
        /*004a*/ 	.short	(.L_212 - .L_211)
.L_211:
        /*004c*/ 	.word	0x00000000
        /*0050*/ 	.short	0x0000
        /*0052*/ 	.short	0x0000
        /*0054*/ 	.byte	0x00, 0xf5, 0x21, 0x00


	//----- nvinfo : EIATTR_SPARSE_MMA_MASK
	.align		4
.L_212:
        /*0058*/ 	.byte	0x03, 0x50
        /*005a*/ 	.short	0x0000


	//----- nvinfo : EIATTR_MAXREG_COUNT
	.align		4
        /*005c*/ 	.byte	0x03, 0x1b
        /*005e*/ 	.short	0x00ff


	//----- nvinfo : EIATTR_MERCURY_ISA_VERSION
	.align		4
        /*0060*/ 	.byte	0x03, 0x5f
        /*0062*/ 	.short	0x0101


	//----- nvinfo : EIATTR_INT_WARP_WIDE_INSTR_OFFSETS
	.align		4
        /*0064*/ 	.byte	0x04, 0x31
        /*0066*/ 	.short	(.L_214 - .L_213)


	//   ....[0]....
.L_213:
        /*0068*/ 	.word	0x000000f0


	//   ....[1]....
        /*006c*/ 	.word	0x00000190


	//   ....[2]....
        /*0070*/ 	.word	0x00000210


	//----- nvinfo : EIATTR_VRC_CTA_INIT_COUNT
	.align		4
.L_214:
        /*0074*/ 	.byte	0x02, 0x4a
	.zero		1
	.zero		1


	//----- nvinfo : EIATTR_EXIT_INSTR_OFFSETS
	.align		4
        /*0078*/ 	.byte	0x04, 0x1c
        /*007a*/ 	.short	(.L_216 - .L_215)


	//   ....[0]....
.L_215:
        /*007c*/ 	.word	0x00000070


	//   ....[1]....
        /*0080*/ 	.word	0x000000d0


	//   ....[2]....
        /*0084*/ 	.word	0x000001f0


	//   ....[3]....
        /*0088*/ 	.word	0x00000260


	//----- nvinfo : EIATTR_CBANK_PARAM_SIZE
	.align		4
.L_216:
        /*008c*/ 	.byte	0x03, 0x19
        /*008e*/ 	.short	0x0028


	//----- nvinfo : EIATTR_PARAM_CBANK
	.align		4
        /*0090*/ 	.byte	0x04, 0x0a
        /*0092*/ 	.short	(.L_218 - .L_217)
	.align		4
.L_217:
        /*0094*/ 	.word	index@(.nv.constant0._Z20Calcula_num_zerodiffP6arestaiPiPjS2_)
        /*0098*/ 	.short	0x0380
        /*009a*/ 	.short	0x0028


	//----- nvinfo : EIATTR_SW_WAR
	.align		4
.L_218:
        /*009c*/ 	.byte	0x04, 0x36
        /*009e*/ 	.short	(.L_220 - .L_219)
.L_219:
        /*00a0*/ 	.word	0x00000008
.L_220:


//--------------------- .nv.info._Z19MarcarArestas_StrutP6arestaPii --------------------------
	.section	.nv.info._Z19MarcarArestas_StrutP6arestaPii,"",@"SHT_CUDA_INFO"
	.sectionflags	@""
	.align	4


	//----- nvinfo : EIATTR_CUDA_API_VERSION
	.align		4
        /*0000*/ 	.byte	0x04, 0x37
        /*0002*/ 	.short	(.L_222 - .L_221)
.L_221:
        /*0004*/ 	.word	0x00000082


	//----- nvinfo : EIATTR_KPARAM_INFO
	.align		4
.L_222:
        /*0008*/ 	.byte	0x04, 0x17
        /*000a*/ 	.short	(.L_224 - .L_223)
.L_223:
        /*000c*/ 	.word	0x00000000
        /*0010*/ 	.short	0x0002
        /*0012*/ 	.short	0x0010
        /*0014*/ 	.byte	0x00, 0xf0, 0x11, 0x00


	//----- nvinfo : EIATTR_KPARAM_INFO
	.align		4
.L_224:
        /*0018*/ 	.byte	0x04, 0x17
        /*001a*/ 	.short	(.L_226 - .L_225)
.L_225:
        /*001c*/ 	.word	0x00000000
        /*0020*/ 	.short	0x0001
        /*0022*/ 	.short	0x0008
        /*0024*/ 	.byte	0x00, 0xf5, 0x21, 0x00


	//----- nvinfo : EIATTR_KPARAM_INFO
	.align		4
.L_226:
        /*0028*/ 	.byte	0x04, 0x17
        /*002a*/ 	.short	(.L_228 - .L_227)
.L_227:
        /*002c*/ 	.word	0x00000000
        /*0030*/ 	.short	0x0000
        /*0032*/ 	.short	0x0000
        /*0034*/ 	.byte	0x00, 0xf5, 0x21, 0x00


	//----- nvinfo : EIATTR_SPARSE_MMA_MASK
	.align		4
.L_228:
        /*0038*/ 	.byte	0x03, 0x50
        /*003a*/ 	.short	0x0000


	//----- nvinfo : EIATTR_MAXREG_COUNT
	.align		4
        /*003c*/ 	.byte	0x03, 0x1b
        /*003e*/ 	.short	0x00ff


	//----- nvinfo : EIATTR_MERCURY_ISA_VERSION
	.align		4
        /*0040*/ 	.byte	0x03, 0x5f
        /*0042*/ 	.short	0x0101


	//----- nvinfo : EIATTR_VRC_CTA_INIT_COUNT
	.align		4
        /*0044*/ 	.byte	0x02, 0x4a
	.zero		1
	.zero		1


	//----- nvinfo : EIATTR_EXIT_INSTR_OFFSETS
	.align		4
        /*0048*/ 	.byte	0x04, 0x1c
        /*004a*/ 	.short	(.L_230 - .L_229)


	//   ....[0]....
.L_229:
        /*004c*/ 	.word	0x00000070


	//   ....[1]....
        /*0050*/ 	.word	0x00000100


	//----- nvinfo : EIATTR_CBANK_PARAM_SIZE
	.align		4
.L_230:
        /*0054*/ 	.byte	0x03, 0x19
        /*0056*/ 	.short	0x0014


	//----- nvinfo : EIATTR_PARAM_CBANK
	.align		4
        /*0058*/ 	.byte	0x04, 0x0a
        /*005a*/ 	.short	(.L_232 - .L_231)
	.align		4
.L_231:
        /*005c*/ 	.word	index@(.nv.constant0._Z19MarcarArestas_StrutP6arestaPii)
        /*0060*/ 	.short	0x0380
        /*0062*/ 	.short	0x0014


	//----- nvinfo : EIATTR_SW_WAR
	.align		4
.L_232:
        /*0064*/ 	.byte	0x04, 0x36
        /*0066*/ 	.short	(.L_234 - .L_233)
.L_233:
        /*0068*/ 	.word	0x00000008
.L_234:


//--------------------- .nv.info._Z20EncontraMenorAresta2P6arestaPiii --------------------------
	.section	.nv.info._Z20EncontraMenorAresta2P6arestaPiii,"",@"SHT_CUDA_INFO"
	.sectionflags	@""
	.align	4


	//----- nvinfo : EIATTR_CUDA_API_VERSION
	.align		4
        /*0000*/ 	.byte	0x04, 0x37
        /*0002*/ 	.short	(.L_236 - .L_235)
.L_235:
        /*0004*/ 	.word	0x00000082


	//----- nvinfo : EIATTR_KPARAM_INFO
	.align		4
.L_236:
        /*0008*/ 	.byte	0x04, 0x17
        /*000a*/ 	.short	(.L_238 - .L_237)
.L_237:
        /*000c*/ 	.word	0x00000000
        /*0010*/ 	.short	0x0003
        /*0012*/ 	.short	0x0014
        /*0014*/ 	.byte	0x00, 0xf0, 0x11, 0x00


	//----- nvinfo : EIATTR_KPARAM_INFO
	.align		4
.L_238:
        /*0018*/ 	.byte	0x04, 0x17
        /*001a*/ 	.short	(.L_240 - .L_239)
.L_239:
        /*001c*/ 	.word	0x00000000
        /*0020*/ 	.short	0x0002
        /*0022*/ 	.short	0x0010
        /*0024*/ 	.byte	0x00, 0xf0, 0x11, 0x00


	//----- nvinfo : EIATTR_KPARAM_INFO
	.align		4
.L_240:
        /*0028*/ 	.byte	0x04, 0x17
        /*002a*/ 	.short	(.L_242 - .L_241)
.L_241:
        /*002c*/ 	.word	0x00000000
        /*0030*/ 	.short	0x0001
        /*0032*/ 	.short	0x0008
        /*0034*/ 	.byte	0x00, 0xf5, 0x21, 0x00


	//----- nvinfo : EIATTR_KPARAM_INFO
	.align		4
.L_242:
        /*0038*/ 	.byte	0x04, 0x17
        /*003a*/ 	.short	(.L_244 - .L_243)
.L_243:
        /*003c*/ 	.word	0x00000000
        /*0040*/ 	.short	0x0000
        /*0042*/ 	.short	0x0000
        /*0044*/ 	.byte	0x00, 0xf5, 0x21, 0x00


	//----- nvinfo : EIATTR_SPARSE_MMA_MASK
	.align		4
.L_244:
        /*0048*/ 	.byte	0x03, 0x50
        /*004a*/ 	.short	0x0000


	//----- nvinfo : EIATTR_MAXREG_COUNT
	.align		4
        /*004c*/ 	.byte	0x03, 0x1b
        /*004e*/ 	.short	0x00ff


	//----- nvinfo : EIATTR_MERCURY_ISA_VERSION
	.align		4
        /*0050*/ 	.byte	0x03, 0x5f
        /*0052*/ 	.short	0x0101


	//----- nvinfo : EIATTR_VRC_CTA_INIT_COUNT
	.align		4
        /*0054*/ 	.byte	0x02, 0x4a
	.zero		1
	.zero		1


	//----- nvinfo : EIATTR_EXIT_INSTR_OFFSETS
	.align		4
        /*0058*/ 	.byte	0x04, 0x1c
        /*005a*/ 	.short	(.L_246 - .L_245)


	//   ....[0]....
.L_245:
        /*005c*/ 	.word	0x00000070


	//   ....[1]....
        /*0060*/ 	.word	0x000000e0


	//   ....[2]....
        /*0064*/ 	.word	0x00000150


	//   ....[3]....
        /*0068*/ 	.word	0x00000190


	//   ....[4]....
        /*006c*/ 	.word	0x000001d0


	//   ....[5]....
        /*0070*/ 	.word	0x00000250


	//----- nvinfo : EIATTR_CRS_STACK_SIZE
	.align		4
.L_246:
        /*0074*/ 	.byte	0x04, 0x1e
        /*0076*/ 	.short	(.L_248 - .L_247)
.L_247:
        /*0078*/ 	.word	0x00000000


	//----- nvinfo : EIATTR_CBANK_PARAM_SIZE
	.align		4
.L_248:
        /*007c*/ 	.byte	0x03, 0x19
        /*007e*/ 	.short	0x0018


	//----- nvinfo : EIATTR_PARAM_CBANK
	.align		4
        /*0080*/ 	.byte	0x04, 0x0a
        /*0082*/ 	.short	(.L_250 - .L_249)
	.align		4
.L_249:
        /*0084*/ 	.word	index@(.nv.constant0._Z20EncontraMenorAresta2P6arestaPiii)
        /*0088*/ 	.short	0x0380
        /*008a*/ 	.short	0x0018


	//----- nvinfo : EIATTR_SW_WAR
	.align		4
.L_250:
        /*008c*/ 	.byte	0x04, 0x36
        /*008e*/ 	.short	(.L_252 - .L_251)
.L_251:
        /*0090*/ 	.word	0x00000008
.L_252:


//--------------------- .nv.info._Z20EncontraMenorAresta1P6arestaPiii --------------------------
	.section	.nv.info._Z20EncontraMenorAresta1P6arestaPiii,"",@"SHT_CUDA_INFO"
	.sectionflags	@""
	.align	4


	//----- nvinfo : EIATTR_CUDA_API_VERSION
	.align		4
        /*0000*/ 	.byte	0x04, 0x37
        /*0002*/ 	.short	(.L_254 - .L_253)
.L_253:
        /*0004*/ 	.word	0x00000082


	//----- nvinfo : EIATTR_KPARAM_INFO
	.align		4
.L_254:
        /*0008*/ 	.byte	0x04, 0x17
        /*000a*/ 	.short	(.L_256 - .L_255)
.L_255:
        /*000c*/ 	.word	0x00000000
        /*0010*/ 	.short	0x0003
        /*0012*/ 	.short	0x0014
        /*0014*/ 	.byte	0x00, 0xf0, 0x11, 0x00


	//----- nvinfo : EIATTR_KPARAM_INFO
	.align		4
.L_256:
        /*0018*/ 	.byte	0x04, 0x17
        /*001a*/ 	.short	(.L_258 - .L_257)
.L_257:
        /*001c*/ 	.word	0x00000000
        /*0020*/ 	.short	0x0002
        /*0022*/ 	.short	0x0010
        /*0024*/ 	.byte	0x00, 0xf0, 0x11, 0x00


	//----- nvinfo : EIATTR_KPARAM_INFO
	.align		4
.L_258:
        /*0028*/ 	.byte	0x04, 0x17
        /*002a*/ 	.short	(.L_260 - .L_259)
.L_259:
        /*002c*/ 	.word	0x00000000
        /*0030*/ 	.short	0x0001
        /*0032*/ 	.short	0x0008
        /*0034*/ 	.byte	0x00, 0xf5, 0x21, 0x00


	//----- nvinfo : EIATTR_KPARAM_INFO
	.align		4
.L_260:
        /*0038*/ 	.byte	0x04, 0x17
        /*003a*/ 	.short	(.L_262 - .L_261)
.L_261:
        /*003c*/ 	.word	0x00000000
        /*0040*/ 	.short	0x0000
        /*0042*/ 	.short	0x0000
        /*0044*/ 	.byte	0x00, 0xf5, 0x21, 0x00


	//----- nvinfo : EIATTR_SPARSE_MMA_MASK
	.align		4
.L_262:
        /*0048*/ 	.byte	0x03, 0x50
        /*004a*/ 	.short	0x0000


	//----- nvinfo : EIATTR_MAXREG_COUNT
	.align		4
        /*004c*/ 	.byte	0x03, 0x1b
        /*004e*/ 	.short	0x00ff


	//----- nvinfo : EIATTR_MERCURY_ISA_VERSION
	.align		4
        /*0050*/ 	.byte	0x03, 0x5f
        /*0052*/ 	.short	0x0101


	//----- nvinfo : EIATTR_VRC_CTA_INIT_COUNT
	.align		4
        /*0054*/ 	.byte	0x02, 0x4a
	.zero		1
	.zero		1


	//----- nvinfo : EIATTR_EXIT_INSTR_OFFSETS
	.align		4
        /*0058*/ 	.byte	0x04, 0x1c
        /*005a*/ 	.short	(.L_264 - .L_263)


	//   ....[0]....
.L_263:
        /*005c*/ 	.word	0x00000070


	//   ....[1]....
        /*0060*/ 	.word	0x000000e0


	//   ....[2]....
        /*0064*/ 	.word	0x00000140


	//   ....[3]....
        /*0068*/ 	.word	0x00000180


	//   ....[4]....
        /*006c*/ 	.word	0x000001c0


	//   ....[5]....
        /*0070*/ 	.word	0x00000240


	//----- nvinfo : EIATTR_CRS_STACK_SIZE
	.align		4
.L_264:
        /*0074*/ 	.byte	0x04, 0x1e
        /*0076*/ 	.short	(.L_266 - .L_265)
.L_265:
        /*0078*/ 	.word	0x00000000


	//----- nvinfo : EIATTR_CBANK_PARAM_SIZE
	.align		4
.L_266:
        /*007c*/ 	.byte	0x03, 0x19
        /*007e*/ 	.short	0x0018


	//----- nvinfo : EIATTR_PARAM_CBANK
	.align		4
        /*0080*/ 	.byte	0x04, 0x0a
        /*0082*/ 	.short	(.L_268 - .L_267)
	.align		4
.L_267:
        /*0084*/ 	.word	index@(.nv.constant0._Z20EncontraMenorAresta1P6arestaPiii)
        /*0088*/ 	.short	0x0380
        /*008a*/ 	.short	0x0018


	//----- nvinfo : EIATTR_SW_WAR
	.align		4
.L_268:
        /*008c*/ 	.byte	0x04, 0x36
        /*008e*/ 	.short	(.L_270 - .L_269)
.L_269:
        /*0090*/ 	.word	0x00000008
.L_270:


//--------------------- .nv.callgraph             --------------------------
	.section	.nv.callgraph,"",@"SHT_CUDA_CALLGRAPH"
	.align	4
	.sectionentsize	8
	.align		4
        /*0000*/ 	.word	0x00000000
	.align		4
        /*0004*/ 	.word	0xffffffff
	.align		4
        /*0008*/ 	.word	0x00000000
	.align		4
        /*000c*/ 	.word	0xfffffffe
	.align		4
        /*0010*/ 	.word	0x00000000
	.align		4
        /*0014*/ 	.word	0xfffffffd
	.align		4
        /*0018*/ 	.word	0x00000000
	.align		4
        /*001c*/ 	.word	0xfffffffc


//--------------------- .nv.constant4             --------------------------
	.section	.nv.constant4,"a",@progbits
	.align	8
	.align		8
.nv.constant4:
        /*0000*/ 	.dword	_ZN30_INTERNAL_aa8d214c_4_k_cu_main4cuda3std3__45__cpo5beginE
	.align		8
        /*0008*/ 	.dword	_ZN30_INTERNAL_aa8d214c_4_k_cu_main4cuda3std3__45__cpo3endE
	.align		8
        /*0010*/ 	.dword	_ZN30_INTERNAL_aa8d214c_4_k_cu_main4cuda3std3__45__cpo6cbeginE
	.align		8
        /*0018*/ 	.dword	_ZN30_INTERNAL_aa8d214c_4_k_cu_main4cuda3std3__45__cpo4cendE
	.align		8
        /*0020*/ 	.dword	_ZN30_INTERNAL_aa8d214c_4_k_cu_main4cuda3std3__45__cpo6rbeginE
	.align		8
        /*0028*/ 	.dword	_ZN30_INTERNAL_aa8d214c_4_k_cu_main4cuda3std3__45__cpo4rendE
	.align		8
        /*0030*/ 	.dword	_ZN30_INTERNAL_aa8d214c_4_k_cu_main4cuda3std3__45__cpo7crbeginE
	.align		8
        /*0038*/ 	.dword	_ZN30_INTERNAL_aa8d214c_4_k_cu_main4cuda3std3__45__cpo5crendE
	.align		8
        /*0040*/ 	.dword	_ZN30_INTERNAL_aa8d214c_4_k_cu_main4cuda3std3__432_GLOBAL__N__aa8d214c_4_k_cu_main6ignoreE
	.align		8
        /*0048*/ 	.dword	_ZN30_INTERNAL_aa8d214c_4_k_cu_main4cuda3std3__419piecewise_constructE
	.align		8
        /*0050*/ 	.dword	_ZN30_INTERNAL_aa8d214c_4_k_cu_main4cuda3std3__48in_placeE
	.align		8
        /*0058*/ 	.dword	_ZN30_INTERNAL_aa8d214c_4_k_cu_main4cuda3std3__420unreachable_sentinelE
	.align		8
        /*0060*/ 	.dword	_ZN30_INTERNAL_aa8d214c_4_k_cu_main4cuda3std3__47nulloptE
	.align		8
        /*0068*/ 	.dword	_ZN30_INTERNAL_aa8d214c_4_k_cu_main4cuda3std3__48unexpectE
	.align		8
        /*0070*/ 	.dword	_ZN30_INTERNAL_aa8d214c_4_k_cu_main4cuda3std6ranges3__45__cpo4swapE
	.align		8
        /*0078*/ 	.dword	_ZN30_INTERNAL_aa8d214c_4_k_cu_main4cuda3std6ranges3__45__cpo9iter_moveE
	.align		8
        /*0080*/ 	.dword	_ZN30_INTERNAL_aa8d214c_4_k_cu_main4cuda3std6ranges3__45__cpo5beginE
	.align		8
        /*0088*/ 	.dword	_ZN30_INTERNAL_aa8d214c_4_k_cu_main4cuda3std6ranges3__45__cpo3endE
	.align		8
        /*0090*/ 	.dword	_ZN30_INTERNAL_aa8d214c_4_k_cu_main4cuda3std6ranges3__45__cpo6cbeginE
	.align		8
        /*0098*/ 	.dword	_ZN30_INTERNAL_aa8d214c_4_k_cu_main4cuda3std6ranges3__45__cpo4cendE
	.align		8
        /*00a0*/ 	.dword	_ZN30_INTERNAL_aa8d214c_4_k_cu_main4cuda3std6ranges3__45__cpo7advanceE
	.align		8
        /*00a8*/ 	.dword	_ZN30_INTERNAL_aa8d214c_4_k_cu_main4cuda3std6ranges3__45__cpo9iter_swapE
	.align		8
        /*00b0*/ 	.dword	_ZN30_INTERNAL_aa8d214c_4_k_cu_main4cuda3std6ranges3__45__cpo4nextE
	.align		8
        /*00b8*/ 	.dword	_ZN30_INTERNAL_aa8d214c_4_k_cu_main4cuda3std6ranges3__45__cpo4prevE
	.align		8
        /*00c0*/ 	.dword	_ZN30_INTERNAL_aa8d214c_4_k_cu_main4cuda3std6ranges3__45__cpo4dataE
	.align		8
        /*00c8*/ 	.dword	_ZN30_INTERNAL_aa8d214c_4_k_cu_main4cuda3std6ranges3__45__cpo5cdataE
	.align		8
        /*00d0*/ 	.dword	_ZN30_INTERNAL_aa8d214c_4_k_cu_main4cuda3std6ranges3__45__cpo4sizeE
	.align		8
        /*00d8*/ 	.dword	_ZN30_INTERNAL_aa8d214c_4_k_cu_main4cuda3std6ranges3__45__cpo5ssizeE
	.align		8
        /*00e0*/ 	.dword	_ZN30_INTERNAL_aa8d214c_4_k_cu_main4cuda3std6ranges3__45__cpo8distanceE
	.align		8
        /*00e8*/ 	.dword	_ZN30_INTERNAL_aa8d214c_4_k_cu_main6thrust24THRUST_300001_SM_1000_NS8cuda_cub3parE
	.align		8
        /*00f0*/ 	.dword	_ZN30_INTERNAL_aa8d214c_4_k_cu_main6thrust24THRUST_300001_SM_1000_NS8cuda_cub10par_nosyncE
	.align		8
        /*00f8*/ 	.dword	_ZN30_INTERNAL_aa8d214c_4_k_cu_main6thrust24THRUST_300001_SM_1000_NS6system6detail10sequential3seqE
	.align		8
        /*0100*/ 	.dword	_ZN30_INTERNAL_aa8d214c_4_k_cu_main6thrust24THRUST_300001_SM_1000_NS6system3cpp3parE
	.align		8
        /*0108*/ 	.dword	_ZN30_INTERNAL_aa8d214c_4_k_cu_main6thrust24THRUST_300001_SM_1000_NS12placeholders2_1E
	.align		8
        /*0110*/ 	.dword	_ZN30_INTERNAL_aa8d214c_4_k_cu_main6thrust24THRUST_300001_SM_1000_NS12placeholders2_2E
	.align		8
        /*0118*/ 	.dword	_ZN30_INTERNAL_aa8d214c_4_k_cu_main6thrust24THRUST_300001_SM_1000_NS12placeholders2_3E
	.align		8
        /*0120*/ 	.dword	_ZN30_INTERNAL_aa8d214c_4_k_cu_main6thrust24THRUST_300001_SM_1000_NS12placeholders2_4E
	.align		8
        /*0128*/ 	.dword	_ZN30_INTERNAL_aa8d214c_4_k_cu_main6thrust24THRUST_300001_SM_1000_NS12placeholders2_5E
	.align		8
        /*0130*/ 	.dword	_ZN30_INTERNAL_aa8d214c_4_k_cu_main6thrust24THRUST_300001_SM_1000_NS12placeholders2_6E
	.align		8
        /*0138*/ 	.dword	_ZN30_INTERNAL_aa8d214c_4_k_cu_main6thrust24THRUST_300001_SM_1000_NS12placeholders2_7E
	.align		8
        /*0140*/ 	.dword	_ZN30_INTERNAL_aa8d214c_4_k_cu_main6thrust24THRUST_300001_SM_1000_NS12placeholders2_8E
	.align		8
        /*0148*/ 	.dword	_ZN30_INTERNAL_aa8d214c_4_k_cu_main6thrust24THRUST_300001_SM_1000_NS12placeholders2_9E
	.align		8
        /*0150*/ 	.dword	_ZN30_INTERNAL_aa8d214c_4_k_cu_main6thrust24THRUST_300001_SM_1000_NS12placeholders3_10E
	.align		8
        /*0158*/ 	.dword	_ZN30_INTERNAL_aa8d214c_4_k_cu_main6thrust24THRUST_300001_SM_1000_NS3seqE
	.align		8
        /*0160*/ 	.dword	_ZN30_INTERNAL_aa8d214c_4_k_cu_main6thrust24THRUST_300001_SM_1000_NS6deviceE


//--------------------- .text._ZN3cub18CUB_300001_SM_10006detail11EmptyKernelIvEEvv --------------------------
	.section	.text._ZN3cub18CUB_300001_SM_10006detail11EmptyKernelIvEEvv,"ax",@progbits
	.align	128
        .global         _ZN3cub18CUB_300001_SM_10006detail11EmptyKernelIvEEvv
        .type           _ZN3cub18CUB_300001_SM_10006detail11EmptyKernelIvEEvv,@function
        .size           _ZN3cub18CUB_300001_SM_10006detail11EmptyKernelIvEEvv,(.L_x_17 - _ZN3cub18CUB_300001_SM_10006detail11EmptyKernelIvEEvv)
        .other          _ZN3cub18CUB_300001_SM_10006detail11EmptyKernelIvEEvv,@"STO_CUDA_ENTRY STV_DEFAULT"
_ZN3cub18CUB_300001_SM_10006detail11EmptyKernelIvEEvv:
.text._ZN3cub18CUB_300001_SM_10006detail11EmptyKernelIvEEvv:
[----:B------:R-:W-:Y:S01]  /*0000*/  LDC R1, c[0x0][0x37c] ;  /* 0x0000df00ff017b82 */ /* 0x000fe20000000800 */
[----:B------:R-:W-:Y:S05]  /*0010*/  EXIT ;  /* 0x000000000000794d */ /* 0x000fea0003800000 */
.L_x_0:
[----:B------:R-:W-:-:S00]  /*0020*/  BRA `(.L_x_0) ;  /* 0xfffffffc00fc7947 */ /* 0x000fc0000383ffff */
[----:B------:R-:W-:-:S00]  /*0030*/  NOP ;  /* 0x0000000000007918 */ /* 0x000fc00000000000 */
        /* <DEDUP_REMOVED lines=12> */
.L_x_17:


//--------------------- .text._Z13MarcarArestasP6arestaPiii --------------------------
	.section	.text._Z13MarcarArestasP6arestaPiii,"ax",@progbits
	.align	128
        .global         _Z13MarcarArestasP6arestaPiii
        .type           _Z13MarcarArestasP6arestaPiii,@function
        .size           _Z13MarcarArestasP6arestaPiii,(.L_x_18 - _Z13MarcarArestasP6arestaPiii)
        .other          _Z13MarcarArestasP6arestaPiii,@"STO_CUDA_ENTRY STV_DEFAULT"
_Z13MarcarArestasP6arestaPiii:
.text._Z13MarcarArestasP6arestaPiii:
[----:B------:R-:W-:Y:S01]  /*0000*/  LDC R1, c[0x0][0x37c] ;  /* 0x0000df00ff017b82 */ /* 0x000fe20000000800 */
[----:B------:R-:W0:Y:S01]  /*0010*/  S2R R5, SR_TID.X ;  /* 0x0000000000057919 */ /* 0x000e220000002100 */
[----:B------:R-:W0:Y:S01]  /*0020*/  LDCU UR4, c[0x0][0x360] ;  /* 0x00006c00ff0477ac */ /* 0x000e220008000800 */
[----:B------:R-:W0:Y:S01]  /*0030*/  S2R R0, SR_CTAID.X ;  /* 0x0000000000007919 */ /* 0x000e220000002500 */
[----:B------:R-:W1:Y:S01]  /*0040*/  LDCU UR5, c[0x0][0x390] ;  /* 0x00007200ff0577ac */ /* 0x000e620008000800 */
[----:B0-----:R-:W-:-:S05]  /*0050*/  IMAD R5, R0, UR4, R5 ;  /* 0x0000000400057c24 */ /* 0x001fca000f8e0205 */
[----:B-1----:R-:W-:-:S13]  /*0060*/  ISETP.GE.AND P0, PT, R5, UR5, PT ;  /* 0x0000000505007c0c */ /* 0x002fda000bf06270 */
[----:B------:R-:W-:Y:S05]  /*0070*/  @P0 EXIT ;  /* 0x000000000000094d */ /* 0x000fea0003800000 */
[----:B------:R-:W0:Y:S01]  /*0080*/  LDC.64 R2, c[0x0][0x380] ;  /* 0x0000e000ff027b82 */ /* 0x000e220000000a00 */
[----:B------:R-:W1:Y:S01]  /*0090*/  LDCU.64 UR4, c[0x0][0x358] ;  /* 0x00006b00ff0477ac */ /* 0x000e620008000a00 */
[----:B------:R-:W2:Y:S01]  /*00a0*/  LDCU UR6, c[0x0][0x394] ;  /* 0x00007280ff0677ac */ /* 0x000ea20008000800 */
[----:B0-----:R-:W-:-:S05]  /*00b0*/  IMAD.WIDE R2, R5, 0xc, R2 ;  /* 0x0000000c05027825 */ /* 0x001fca00078e0202 */
[----:B-1----:R-:W2:Y:S02]  /*00c0*/  LDG.E R5, desc[UR4][R2.64] ;  /* 0x0000000402057981 */ /* 0x002ea4000c1e1900 */
[----:B--2---:R-:W-:-:S13]  /*00d0*/  ISETP.NE.AND P0, PT, R5, UR6, PT ;  /* 0x0000000605007c0c */ /* 0x004fda000bf05270 */
[----:B------:R-:W-:Y:S05]  /*00e0*/  @!P0 EXIT ;  /* 0x000000000000894d */ /* 0x000fea0003800000 */
[----:B------:R-:W2:Y:S01]  /*00f0*/  LDG.E R9, desc[UR4][R2.64+0x4] ;  /* 0x0000040402097981 */ /* 0x000ea2000c1e1900 */
[----:B------:R-:W0:Y:S02]  /*0100*/  LDC.64 R6, c[0x0][0x388] ;  /* 0x0000e200ff067b82 */ /* 0x000e240000000a00 */
[----:B0-----:R-:W-:-:S06]  /*0110*/  IMAD.WIDE.U32 R4, R5, 0x4, R6 ;  /* 0x0000000405047825 */ /* 0x001fcc00078e0006 */
[----:B------:R-:W3:Y:S01]  /*0120*/  LDG.E R4, desc[UR4][R4.64] ;  /* 0x0000000404047981 */ /* 0x000ee2000c1e1900 */
[----:B--2---:R-:W-:-:S06]  /*0130*/  IMAD.WIDE.U32 R6, R9, 0x4, R6 ;  /* 0x0000000409067825 */ /* 0x004fcc00078e0006 */
[----:B------:R-:W3:Y:S04]  /*0140*/  LDG.E R7, desc[UR4][R6.64] ;  /* 0x0000000406077981 */ /* 0x000ee8000c1e1900 */
[----:B------:R-:W-:Y:S01]  /*0150*/  STG.E desc[UR4][R2.64+0x8], RZ ;  /* 0x000008ff02007986 */ /* 0x000fe2000c101904 */
[----:B---3--:R-:W-:-:S04]  /*0160*/  ISETP.NE.AND P0, PT, R4, R7, PT ;  /* 0x000000070400720c */ /* 0x008fc80003f05270 */
[----:B------:R-:W-:Y:S02]  /*0170*/  SEL R9, R4, UR6, P0 ;  /* 0x0000000604097c07 */ /* 0x000fe40008000000 */
[----:B------:R-:W-:-:S03]  /*0180*/  SEL R11, R7, UR6, P0 ;  /* 0x00000006070b7c07 */ /* 0x000fc60008000000 */
[----:B------:R-:W-:Y:S04]  /*0190*/  STG.E desc[UR4][R2.64], R9 ;  /* 0x0000000902007986 */ /* 0x000fe8000c101904 */
[----:B------:R-:W-:Y:S01]  /*01a0*/  STG.E desc[UR4][R2.64+0x4], R11 ;  /* 0x0000040b02007986 */ /* 0x000fe2000c101904 */
[----:B------:R-:W-:Y:S05]  /*01b0*/  EXIT ;  /* 0x000000000000794d */ /* 0x000fea0003800000 */
.L_x_1:
        /* <DEDUP_REMOVED lines=12> */
.L_x_18:


//--------------------- .text._Z11AtualizaC_3PiiPc --------------------------
	.section	.text._Z11AtualizaC_3PiiPc,"ax",@progbits
	.align	128
        .global         _Z11AtualizaC_3PiiPc
        .type           _Z11AtualizaC_3PiiPc,@function
        .size           _Z11AtualizaC_3PiiPc,(.L_x_19 - _Z11AtualizaC_3PiiPc)
        .other          _Z11AtualizaC_3PiiPc,@"STO_CUDA_ENTRY STV_DEFAULT"
_Z11AtualizaC_3PiiPc:
.text._Z11AtualizaC_3PiiPc:
        /* <DEDUP_REMOVED lines=8> */
[----:B------:R-:W0:Y:S01]  /*0080*/  LDCU.64 UR6, c[0x0][0x390] ;  /* 0x00007200ff0677ac */ /* 0x000e220008000a00 */
[----:B------:R-:W1:Y:S01]  /*0090*/  LDCU.64 UR4, c[0x0][0x358] ;  /* 0x00006b00ff0477ac */ /* 0x000e620008000a00 */
[----:B0-----:R-:W-:-:S04]  /*00a0*/  IADD3 R2, P0, PT, R7, UR6, RZ ;  /* 0x0000000607027c10 */ /* 0x001fc8000ff1e0ff */
[----:B------:R-:W-:-:S05]  /*00b0*/  LEA.HI.X.SX32 R3, R7, UR7, 0x1, P0 ;  /* 0x0000000707037c11 */ /* 0x000fca00080f0eff */
[----:B-1----:R-:W2:Y:S02]  /*00c0*/  LDG.E.U8 R2, desc[UR4][R2.64] ;  /* 0x0000000402027981 */ /* 0x002ea4000c1e1100 */
[----:B--2---:R-:W-:-:S13]  /*00d0*/  ISETP.NE.AND P0, PT, R2, RZ, PT ;  /* 0x000000ff0200720c */ /* 0x004fda0003f05270 */
[----:B------:R-:W-:Y:S05]  /*00e0*/  @P0 EXIT ;  /* 0x000000000000094d */ /* 0x000fea0003800000 */
[----:B------:R-:W0:Y:S02]  /*00f0*/  LDC.64 R4, c[0x0][0x380] ;  /* 0x0000e000ff047b82 */ /* 0x000e240000000a00 */
[----:B0-----:R-:W-:-:S05]  /*0100*/  IMAD.WIDE R2, R7, 0x4, R4 ;  /* 0x0000000407027825 */ /* 0x001fca00078e0204 */
[----:B------:R-:W2:Y:S02]  /*0110*/  LDG.E R7, desc[UR4][R2.64] ;  /* 0x0000000402077981 */ /* 0x000ea4000c1e1900 */
[----:B--2---:R-:W-:-:S06]  /*0120*/  IMAD.WIDE R4, R7, 0x4, R4 ;  /* 0x0000000407047825 */ /* 0x004fcc00078e0204 */
[----:B------:R-:W2:Y:S04]  /*0130*/  LDG.E R5, desc[UR4][R4.64] ;  /* 0x0000000404057981 */ /* 0x000ea8000c1e1900 */
[----:B--2---:R-:W-:Y:S01]  /*0140*/  STG.E desc[UR4][R2.64], R5 ;  /* 0x0000000502007986 */ /* 0x004fe2000c101904 */
[----:B------:R-:W-:Y:S05]  /*0150*/  EXIT ;  /* 0x000000000000794d */ /* 0x000fea0003800000 */
.L_x_2:
        /* <DEDUP_REMOVED lines=10> */
.L_x_19:


//--------------------- .text._Z13DefineNovosVUPiiPcPj --------------------------
	.section	.text._Z13DefineNovosVUPiiPcPj,"ax",@progbits
	.align	128
        .global         _Z13DefineNovosVUPiiPcPj
        .type           _Z13DefineNovosVUPiiPcPj,@function
        .size           _Z13DefineNovosVUPiiPcPj,(.L_x_20 - _Z13DefineNovosVUPiiPcPj)
        .other          _Z13DefineNovosVUPiiPcPj,@"STO_CUDA_ENTRY STV_DEFAULT"
_Z13DefineNovosVUPiiPcPj:
.text._Z13DefineNovosVUPiiPcPj:
        /* <DEDUP_REMOVED lines=10> */
[----:B0-----:R-:W-:-:S05]  /*00a0*/  IMAD.WIDE R2, R7, 0x4, R2 ;  /* 0x0000000407027825 */ /* 0x001fca00078e0202 */
[----:B-1----:R-:W2:Y:S02]  /*00b0*/  LDG.E R0, desc[UR4][R2.64] ;  /* 0x0000000402007981 */ /* 0x002ea4000c1e1900 */
[----:B--2---:R-:W-:-:S13]  /*00c0*/  ISETP.NE.AND P0, PT, R0, R7, PT ;  /* 0x000000070000720c */ /* 0x004fda0003f05270 */
[----:B------:R-:W-:Y:S05]  /*00d0*/  @P0 EXIT ;  /* 0x000000000000094d */ /* 0x000fea0003800000 */
[----:B------:R-:W0:Y:S01]  /*00e0*/  S2R R9, SR_LANEID ;  /* 0x0000000000097919 */ /* 0x000e220000000000 */
[----:B------:R-:W-:Y:S01]  /*00f0*/  VOTEU.ANY UR6, UPT, PT ;  /* 0x0000000000067886 */ /* 0x000fe200038e0100 */
[----:B------:R-:W1:Y:S01]  /*0100*/  LDC.64 R4, c[0x0][0x398] ;  /* 0x0000e600ff047b82 */ /* 0x000e620000000a00 */
[----:B------:R-:W0:Y:S01]  /*0110*/  FLO.U32 R0, UR6 ;  /* 0x0000000600007d00 */ /* 0x000e2200080e0000 */
[----:B------:R-:W2:Y:S01]  /*0120*/  S2R R6, SR_LTMASK ;  /* 0x0000000000067919 */ /* 0x000ea20000003900 */
[----:B------:R-:W3:Y:S06]  /*0130*/  LDCU.64 UR8, c[0x0][0x390] ;  /* 0x00007200ff0877ac */ /* 0x000eec0008000a00 */
[----:B------:R-:W1:Y:S01]  /*0140*/  POPC R11, UR6 ;  /* 0x00000006000b7d09 */ /* 0x000e620008000000 */
[----:B0-----:R-:W-:-:S13]  /*0150*/  ISETP.EQ.U32.AND P0, PT, R0, R9, PT ;  /* 0x000000090000720c */ /* 0x001fda0003f02070 */
[----:B-1----:R-:W4:Y:S01]  /*0160*/  @P0 ATOMG.E.ADD.STRONG.GPU PT, R5, desc[UR4][R4.64], R11 ;  /* 0x8000000b040509a8 */ /* 0x002f2200081ef104 */
[----:B--2---:R-:W-:Y:S01]  /*0170*/  LOP3.LUT R8, R6, UR6, RZ, 0xc0, !PT ;  /* 0x0000000606087c12 */ /* 0x004fe2000f8ec0ff */
[----:B------:R-:W-:Y:S01]  /*0180*/  IMAD.MOV.U32 R10, RZ, RZ, 0x1 ;  /* 0x00000001ff0a7424 */ /* 0x000fe200078e00ff */
[----:B---3--:R-:W-:-:S04]  /*0190*/  IADD3 R6, P0, PT, R7, UR8, RZ ;  /* 0x0000000807067c10 */ /* 0x008fc8000ff1e0ff */
[----:B------:R-:W0:Y:S01]  /*01a0*/  POPC R8, R8 ;  /* 0x0000000800087309 */ /* 0x000e220000000000 */
[----:B------:R-:W-:Y:S01]  /*01b0*/  LEA.HI.X.SX32 R7, R7, UR9, 0x1, P0 ;  /* 0x0000000907077c11 */ /* 0x000fe200080f0eff */
[----:B----4-:R-:W0:Y:S02]  /*01c0*/  SHFL.IDX PT, R9, R5, R0, 0x1f ;  /* 0x00001f0005097589 */ /* 0x010e2400000e0000 */
[----:B0-----:R-:W-:-:S05]  /*01d0*/  IMAD.IADD R9, R9, 0x1, R8 ;  /* 0x0000000109097824 */ /* 0x001fca00078e0208 */
[----:B------:R-:W-:Y:S04]  /*01e0*/  STG.E desc[UR4][R2.64], R9 ;  /* 0x0000000902007986 */ /* 0x000fe8000c101904 */
[----:B------:R-:W-:Y:S01]  /*01f0*/  STG.E.U8 desc[UR4][R6.64], R10 ;  /* 0x0000000a06007986 */ /* 0x000fe2000c101104 */
[----:B------:R-:W-:Y:S05]  /*0200*/  EXIT ;  /* 0x000000000000794d */ /* 0x000fea0003800000 */
.L_x_3:
        /* <DEDUP_REMOVED lines=15> */
.L_x_20:


//--------------------- .text._Z11AtualizaC_1P8aresta_EPiS1_i --------------------------
	.section	.text._Z11AtualizaC_1P8aresta_EPiS1_i,"ax",@progbits
	.align	128
        .global         _Z11AtualizaC_1P8aresta_EPiS1_i
        .type           _Z11AtualizaC_1P8aresta_EPiS1_i,@function
        .size           _Z11AtualizaC_1P8aresta_EPiS1_i,(.L_x_21 - _Z11AtualizaC_1P8aresta_EPiS1_i)
        .other          _Z11AtualizaC_1P8aresta_EPiS1_i,@"STO_CUDA_ENTRY STV_DEFAULT"
_Z11AtualizaC_1P8aresta_EPiS1_i:
.text._Z11AtualizaC_1P8aresta_EPiS1_i:
        /* <DEDUP_REMOVED lines=9> */
[----:B------:R-:W1:Y:S07]  /*0090*/  LDCU.64 UR4, c[0x0][0x358] ;  /* 0x00006b00ff0477ac */ /* 0x000e6e0008000a00 */
[----:B------:R-:W2:Y:S01]  /*00a0*/  LDC.64 R6, c[0x0][0x388] ;  /* 0x0000e200ff067b82 */ /* 0x000ea20000000a00 */
[----:B0-----:R-:W-:-:S05]  /*00b0*/  IMAD.WIDE R2, R5, 0x8, R2 ;  /* 0x0000000805027825 */ /* 0x001fca00078e0202 */
[----:B-1----:R-:W2:Y:S04]  /*00c0*/  LDG.E R5, desc[UR4][R2.64] ;  /* 0x0000000402057981 */ /* 0x002ea8000c1e1900 */
[----:B------:R-:W3:Y:S01]  /*00d0*/  LDG.E R9, desc[UR4][R2.64+0x4] ;  /* 0x0000040402097981 */ /* 0x000ee2000c1e1900 */
[----:B--2---:R-:W-:-:S04]  /*00e0*/  IMAD.WIDE R4, R5, 0x4, R6 ;  /* 0x0000000405047825 */ /* 0x004fc800078e0206 */
[----:B---3--:R-:W-:Y:S02]  /*00f0*/  IMAD.WIDE R6, R9, 0x4, R6 ;  /* 0x0000000409067825 */ /* 0x008fe400078e0206 */
[----:B------:R-:W2:Y:S04]  /*0100*/  LDG.E R9, desc[UR4][R4.64] ;  /* 0x0000000404097981 */ /* 0x000ea8000c1e1900 */
[----:B------:R-:W2:Y:S02]  /*0110*/  LDG.E R0, desc[UR4][R6.64] ;  /* 0x0000000406007981 */ /* 0x000ea4000c1e1900 */
[----:B--2---:R-:W-:-:S13]  /*0120*/  ISETP.GE.AND P0, PT, R9, R0, PT ;  /* 0x000000000900720c */ /* 0x004fda0003f06270 */
[----:B------:R-:W-:Y:S05]  /*0130*/  @P0 BRA `(.L_x_4) ;  /* 0x0000000000140947 */ /* 0x000fea0003800000 */
[----:B------:R-:W0:Y:S01]  /*0140*/  LDC.64 R2, c[0x0][0x390] ;  /* 0x0000e400ff027b82 */ /* 0x000e220000000a00 */
[----:B------:R-:W-:Y:S01]  /*0150*/  HFMA2 R5, -RZ, RZ, 0, 5.9604644775390625e-08 ;  /* 0x00000001ff057431 */ /* 0x000fe200000001ff */
[----:B------:R-:W-:Y:S04]  /*0160*/  REDG.E.MIN.S32.STRONG.GPU desc[UR4][R6.64], R9 ;  /* 0x000000090600798e */ /* 0x000fe8000c92e304 */
[----:B0-----:R-:W-:Y:S01]  /*0170*/  STG.E desc[UR4][R2.64], R5 ;  /* 0x0000000502007986 */ /* 0x001fe2000c101904 */
[----:B------:R-:W-:Y:S05]  /*0180*/  EXIT ;  /* 0x000000000000794d */ /* 0x000fea0003800000 */
.L_x_4:
[----:B------:R-:W-:-:S13]  /*0190*/  ISETP.GE.AND P0, PT, R0, R9, PT ;  /* 0x000000090000720c */ /* 0x000fda0003f06270 */
[----:B------:R-:W-:Y:S05]  /*01a0*/  @P0 EXIT ;  /* 0x000000000000094d */ /* 0x000fea0003800000 */
[----:B------:R-:W0:Y:S01]  /*01b0*/  LDC.64 R2, c[0x0][0x390] ;  /* 0x0000e400ff027b82 */ /* 0x000e220000000a00 */
[----:B------:R-:W-:Y:S01]  /*01c0*/  HFMA2 R7, -RZ, RZ, 0, 5.9604644775390625e-08 ;  /* 0x00000001ff077431 */ /* 0x000fe200000001ff */
[----:B------:R-:W-:Y:S04]  /*01d0*/  REDG.E.MIN.S32.STRONG.GPU desc[UR4][R4.64], R0 ;  /* 0x000000000400798e */ /* 0x000fe8000c92e304 */
[----:B0-----:R-:W-:Y:S01]  /*01e0*/  STG.E desc[UR4][R2.64], R7 ;  /* 0x0000000702007986 */ /* 0x001fe2000c101904 */
[----:B------:R-:W-:Y:S05]  /*01f0*/  EXIT ;  /* 0x000000000000794d */ /* 0x000fea0003800000 */
.L_x_5:
        /* <DEDUP_REMOVED lines=16> */
.L_x_21:


//--------------------- .text._Z21Inicializa_arestasE_CP6arestaPiiS1_P8aresta_EPj --------------------------
	.section	.text._Z21Inicializa_arestasE_CP6arestaPiiS1_P8aresta_EPj,"ax",@progbits
	.align	128
        .global         _Z21Inicializa_arestasE_CP6arestaPiiS1_P8aresta_EPj
        .type           _Z21Inicializa_arestasE_CP6arestaPiiS1_P8aresta_EPj,@function
        .size           _Z21Inicializa_arestasE_CP6arestaPiiS1_P8aresta_EPj,(.L_x_22 - _Z21Inicializa_arestasE_CP6arestaPiiS1_P8aresta_EPj)
        .other          _Z21Inicializa_arestasE_CP6arestaPiiS1_P8aresta_EPj,@"STO_CUDA_ENTRY STV_DEFAULT"
_Z21Inicializa_arestasE_CP6arestaPiiS1_P8aresta_EPj:
.text._Z21Inicializa_arestasE_CP6arestaPiiS1_P8aresta_EPj:
        /* <DEDUP_REMOVED lines=12> */
[----:B-1----:R-:W2:Y:S02]  /*00c0*/  LDG.E R7, desc[UR4][R4.64] ;  /* 0x0000000404077981 */ /* 0x002ea4000c1e1900 */
[----:B--2---:R-:W-:-:S05]  /*00d0*/  IMAD.WIDE R6, R7, 0xc, R2 ;  /* 0x0000000c07067825 */ /* 0x004fca00078e0202 */
[----:B------:R-:W2:Y:S01]  /*00e0*/  LDG.E R8, desc[UR4][R6.64+0x8] ;  /* 0x0000080406087981 */ /* 0x000ea2000c1e1900 */
[----:B------:R-:W-:Y:S04]  /*00f0*/  BSSY.RECONVERGENT B0, `(.L_x_6) ;  /* 0x0000022000007945 */ /* 0x000fe80003800200 */
[----:B------:R-:W-:Y:S01]  /*0100*/  BSSY.RELIABLE B1, `(.L_x_7) ;  /* 0x000000a000017945 */ /* 0x000fe20003800100 */
[----:B--2---:R-:W-:-:S13]  /*0110*/  ISETP.NE.AND P0, PT, R8, 0x1, PT ;  /* 0x000000010800780c */ /* 0x004fda0003f05270 */
[----:B------:R-:W-:Y:S05]  /*0120*/  @!P0 BRA `(.L_x_8) ;  /* 0x00000000001c8947 */ /* 0x000fea0003800000 */
[----:B------:R-:W-:-:S13]  /*0130*/  ISETP.NE.AND P0, PT, R8, 0x2, PT ;  /* 0x000000020800780c */ /* 0x000fda0003f05270 */
[----:B------:R-:W-:Y:S05]  /*0140*/  @P0 BREAK.RELIABLE B1 ;  /* 0x0000000000010942 */ /* 0x000fea0003800100 */
[----:B------:R-:W-:Y:S05]  /*0150*/  @P0 BRA `(.L_x_9) ;  /* 0x00000000006c0947 */ /* 0x000fea0003800000 */
[----:B------:R-:W2:Y:S02]  /*0160*/  LDG.E R7, desc[UR4][R6.64] ;  /* 0x0000000406077981 */ /* 0x000ea4000c1e1900 */
[----:B--2---:R-:W-:-:S13]  /*0170*/  ISETP.NE.AND P0, PT, R0, R7, PT ;  /* 0x000000070000720c */ /* 0x004fda0003f05270 */
[----:B------:R-:W-:Y:S05]  /*0180*/  @P0 BREAK.RELIABLE B1 ;  /* 0x0000000000010942 */ /* 0x000fea0003800100 */
[----:B------:R-:W-:Y:S05]  /*0190*/  @P0 BRA `(.L_x_9) ;  /* 0x00000000005c0947 */ /* 0x000fea0003800000 */
.L_x_8:
[----:B------:R-:W-:Y:S05]  /*01a0*/  BSYNC.RELIABLE B1 ;  /* 0x0000000000017941 */ /* 0x000fea0003800100 */
.L_x_7:
[----:B------:R-:W0:Y:S01]  /*01b0*/  S2R R9, SR_LANEID ;  /* 0x0000000000097919 */ /* 0x000e220000000000 */
[----:B------:R-:W-:Y:S01]  /*01c0*/  VOTEU.ANY UR6, UPT, PT ;  /* 0x0000000000067886 */ /* 0x000fe200038e0100 */
[----:B------:R-:W1:Y:S01]  /*01d0*/  LDC.64 R6, c[0x0][0x3a8] ;  /* 0x0000ea00ff067b82 */ /* 0x000e620000000a00 */
[----:B------:R-:W0:Y:S01]  /*01e0*/  FLO.U32 R12, UR6 ;  /* 0x00000006000c7d00 */ /* 0x000e2200080e0000 */
[----:B------:R-:W2:Y:S06]  /*01f0*/  S2R R14, SR_LTMASK ;  /* 0x00000000000e7919 */ /* 0x000eac0000003900 */
[----:B------:R-:W3:Y:S01]  /*0200*/  LDC.64 R10, c[0x0][0x3a0] ;  /* 0x0000e800ff0a7b82 */ /* 0x000ee20000000a00 */
[----:B------:R-:W1:Y:S01]  /*0210*/  POPC R15, UR6 ;  /* 0x00000006000f7d09 */ /* 0x000e620008000000 */
[----:B0-----:R-:W-:-:S13]  /*0220*/  ISETP.EQ.U32.AND P0, PT, R12, R9, PT ;  /* 0x000000090c00720c */ /* 0x001fda0003f02070 */
[----:B-1----:R-:W4:Y:S04]  /*0230*/  @P0 ATOMG.E.ADD.STRONG.GPU PT, R7, desc[UR4][R6.64], R15 ;  /* 0x8000000f060709a8 */ /* 0x002f2800081ef104 */
[----:B------:R-:W5:Y:S01]  /*0240*/  LDG.E R9, desc[UR4][R4.64] ;  /* 0x0000000404097981 */ /* 0x000f62000c1e1900 */
[----:B--2---:R-:W-:-:S06]  /*0250*/  LOP3.LUT R14, R14, UR6, RZ, 0xc0, !PT ;  /* 0x000000060e0e7c12 */ /* 0x004fcc000f8ec0ff */
[----:B------:R-:W0:Y:S01]  /*0260*/  POPC R14, R14 ;  /* 0x0000000e000e7309 */ /* 0x000e220000000000 */
[----:B-----5:R-:W-:-:S06]  /*0270*/  IMAD.WIDE R8, R9, 0xc, R2 ;  /* 0x0000000c09087825 */ /* 0x020fcc00078e0202 */
[----:B------:R-:W2:Y:S04]  /*0280*/  LDG.E R9, desc[UR4][R8.64] ;  /* 0x0000000408097981 */ /* 0x000ea8000c1e1900 */
[----:B----4-:R-:W0:Y:S02]  /*0290*/  SHFL.IDX PT, R13, R7, R12, 0x1f ;  /* 0x00001f0c070d7589 */ /* 0x010e2400000e0000 */
[----:B0-----:R-:W-:-:S05]  /*02a0*/  IADD3 R13, PT, PT, R13, R14, RZ ;  /* 0x0000000e0d0d7210 */ /* 0x001fca0007ffe0ff */
[----:B---3--:R-:W-:-:S05]  /*02b0*/  IMAD.WIDE R10, R13, 0x8, R10 ;  /* 0x000000080d0a7825 */ /* 0x008fca00078e020a */
[----:B--2---:R0:W-:Y:S04]  /*02c0*/  STG.E desc[UR4][R10.64], R9 ;  /* 0x000000090a007986 */ /* 0x0041e8000c101904 */
[----:B------:R-:W2:Y:S02]  /*02d0*/  LDG.E R5, desc[UR4][R4.64] ;  /* 0x0000000404057981 */ /* 0x000ea4000c1e1900 */
[----:B--2---:R-:W-:-:S06]  /*02e0*/  IMAD.WIDE R2, R5, 0xc, R2 ;  /* 0x0000000c05027825 */ /* 0x004fcc00078e0202 */
[----:B------:R-:W2:Y:S04]  /*02f0*/  LDG.E R3, desc[UR4][R2.64+0x4] ;  /* 0x0000040402037981 */ /* 0x000ea8000c1e1900 */
[----:B--2---:R0:W-:Y:S02]  /*0300*/  STG.E desc[UR4][R10.64+0x4], R3 ;  /* 0x000004030a007986 */ /* 0x0041e4000c101904 */
.L_x_9:
[----:B------:R-:W-:Y:S05]  /*0310*/  BSYNC.RECONVERGENT B0 ;  /* 0x0000000000007941 */ /* 0x000fea0003800200 */
.L_x_6:
[----:B------:R-:W-:Y:S05]  /*0320*/  WARPSYNC.ALL ;  /* 0x0000000000007948 */ /* 0x000fea0003800000 */
[----:B0-----:R-:W0:Y:S02]  /*0330*/  LDC.64 R2, c[0x0][0x398] ;  /* 0x0000e600ff027b82 */ /* 0x001e240000000a00 */
[----:B0-----:R-:W-:-:S05]  /*0340*/  IMAD.WIDE R2, R0, 0x4, R2 ;  /* 0x0000000400027825 */ /* 0x001fca00078e0202 */
[----:B------:R-:W-:Y:S01]  /*0350*/  STG.E desc[UR4][R2.64], R0 ;  /* 0x0000000002007986 */ /* 0x000fe2000c101904 */
[----:B------:R-:W-:Y:S05]  /*0360*/  EXIT ;  /* 0x000000000000794d */ /* 0x000fea0003800000 */
.L_x_10:
        /* <DEDUP_REMOVED lines=9> */
.L_x_22:


//--------------------- .text._Z20Calcula_num_zerodiffP6arestaiPiPjS2_ --------------------------
	.section	.text._Z20Calcula_num_zerodiffP6arestaiPiPjS2_,"ax",@progbits
	.align	128
        .global         _Z20Calcula_num_zerodiffP6arestaiPiPjS2_
        .type           _Z20Calcula_num_zerodiffP6arestaiPiPjS2_,@function
        .size           _Z20Calcula_num_zerodiffP6arestaiPiPjS2_,(.L_x_23 - _Z20Calcula_num_zerodiffP6arestaiPiPjS2_)
        .other          _Z20Calcula_num_zerodiffP6arestaiPiPjS2_,@"STO_CUDA_ENTRY STV_DEFAULT"
_Z20Calcula_num_zerodiffP6arestaiPiPjS2_:
.text._Z20Calcula_num_zerodiffP6arestaiPiPjS2_:
        /* <DEDUP_REMOVED lines=12> */
[----:B--2---:R-:W-:-:S13]  /*00c0*/  ISETP.NE.AND P0, PT, R0, RZ, PT ;  /* 0x000000ff0000720c */ /* 0x004fda0003f05270 */
[----:B------:R-:W-:Y:S05]  /*00d0*/  @!P0 EXIT ;  /* 0x000000000000894d */ /* 0x000fea0003800000 */
        /* <DEDUP_REMOVED lines=8> */
[----:B-1----:R-:W4:Y:S01]  /*0160*/  @P0 ATOMG.E.ADD.STRONG.GPU PT, R5, desc[UR4][R4.64], R13 ;  /* 0x8000000d040509a8 */ /* 0x002f2200081ef104 */
[----:B--2---:R-:W-:-:S06]  /*0170*/  LOP3.LUT R8, R8, UR6, RZ, 0xc0, !PT ;  /* 0x0000000608087c12 */ /* 0x004fcc000f8ec0ff */
[----:B------:R-:W0:Y:S01]  /*0180*/  POPC R8, R8 ;  /* 0x0000000800087309 */ /* 0x000e220000000000 */
[----:B----4-:R-:W0:Y:S02]  /*0190*/  SHFL.IDX PT, R11, R5, R0, 0x1f ;  /* 0x00001f00050b7589 */ /* 0x010e2400000e0000 */
[----:B0-----:R-:W-:-:S04]  /*01a0*/  IMAD.IADD R11, R11, 0x1, R8 ;  /* 0x000000010b0b7824 */ /* 0x001fc800078e0208 */
[----:B---3--:R-:W-:-:S05]  /*01b0*/  IMAD.WIDE R6, R11, 0x4, R6 ;  /* 0x000000040b067825 */ /* 0x008fca00078e0206 */
[----:B------:R0:W-:Y:S04]  /*01c0*/  STG.E desc[UR4][R6.64], R9 ;  /* 0x0000000906007986 */ /* 0x0001e8000c101904 */
[----:B------:R-:W2:Y:S02]  /*01d0*/  LDG.E R2, desc[UR4][R2.64+0x8] ;  /* 0x0000080402027981 */ /* 0x000ea4000c1e1900 */
[----:B--2---:R-:W-:-:S13]  /*01e0*/  ISETP.NE.AND P0, PT, R2, 0x2, PT ;  /* 0x000000020200780c */ /* 0x004fda0003f05270 */
[----:B0-----:R-:W-:Y:S05]  /*01f0*/  @P0 EXIT ;  /* 0x000000000000094d */ /* 0x001fea0003800000 */
[----:B------:R-:W0:Y:S01]  /*0200*/  LDC.64 R2, c[0x0][0x3a0] ;  /* 0x0000e800ff027b82 */ /* 0x000e220000000a00 */
[----:B------:R-:W-:Y:S02]  /*0210*/  VOTEU.ANY UR6, UPT, PT ;  /* 0x0000000000067886 */ /* 0x000fe400038e0100 */
[----:B------:R-:W-:Y:S02]  /*0220*/  UFLO.U32 UR7, UR6 ;  /* 0x00000006000772bd */ /* 0x000fe400080e0000 */
[----:B------:R-:W0:Y:S04]  /*0230*/  POPC R5, UR6 ;  /* 0x0000000600057d09 */ /* 0x000e280008000000 */
[----:B------:R-:W-:-:S13]  /*0240*/  ISETP.EQ.U32.AND P0, PT, R15, UR7, PT ;  /* 0x000000070f007c0c */ /* 0x000fda000bf02070 */
[----:B0-----:R-:W-:Y:S01]  /*0250*/  @P0 REDG.E.ADD.STRONG.GPU desc[UR4][R2.64], R5 ;  /* 0x000000050200098e */ /* 0x001fe2000c12e104 */
[----:B------:R-:W-:Y:S05]  /*0260*/  EXIT ;  /* 0x000000000000794d */ /* 0x000fea0003800000 */
.L_x_11:
        /* <DEDUP_REMOVED lines=9> */
.L_x_23:


//--------------------- .text._Z19MarcarArestas_StrutP6arestaPii --------------------------
	.section	.text._Z19MarcarArestas_StrutP6arestaPii,"ax",@progbits
	.align	128
        .global         _Z19MarcarArestas_StrutP6arestaPii
        .type           _Z19MarcarArestas_StrutP6arestaPii,@function
        .size           _Z19MarcarArestas_StrutP6arestaPii,(.L_x_24 - _Z19MarcarArestas_StrutP6arestaPii)
        .other          _Z19MarcarArestas_StrutP6arestaPii,@"STO_CUDA_ENTRY STV_DEFAULT"
_Z19MarcarArestas_StrutP6arestaPii:
.text._Z19MarcarArestas_StrutP6arestaPii:
        /* <DEDUP_REMOVED lines=10> */
[----:B0-----:R-:W-:-:S06]  /*00a0*/  IMAD.WIDE R2, R5, 0x4, R2 ;  /* 0x0000000405027825 */ /* 0x001fcc00078e0202 */
[----:B------:R-:W0:Y:S01]  /*00b0*/  LDC.64 R4, c[0x0][0x380] ;  /* 0x0000e000ff047b82 */ /* 0x000e220000000a00 */
[----:B-1----:R-:W0:Y:S01]  /*00c0*/  LDG.E R3, desc[UR4][R2.64] ;  /* 0x0000000402037981 */ /* 0x002e22000c1e1900 */
[----:B------:R-:W-:Y:S02]  /*00d0*/  HFMA2 R7, -RZ, RZ, 0, 5.9604644775390625e-08 ;  /* 0x00000001ff077431 */ /* 0x000fe400000001ff */
[----:B0-----:R-:W-:-:S05]  /*00e0*/  IMAD.WIDE R4, R3, 0xc, R4 ;  /* 0x0000000c03047825 */ /* 0x001fca00078e0204 */
[----:B------:R-:W-:Y:S01]  /*00f0*/  REDG.E.ADD.STRONG.GPU desc[UR4][R4.64+0x8], R7 ;  /* 0x000008070400798e */ /* 0x000fe2000c12e104 */
[----:B------:R-:W-:Y:S05]  /*0100*/  EXIT ;  /* 0x000000000000794d */ /* 0x000fea0003800000 */
.L_x_12:
        /* <DEDUP_REMOVED lines=15> */
.L_x_24:


//--------------------- .text._Z20EncontraMenorAresta2P6arestaPiii --------------------------
	.section	.text._Z20EncontraMenorAresta2P6arestaPiii,"ax",@progbits
	.align	128
        .global         _Z20EncontraMenorAresta2P6arestaPiii
        .type           _Z20EncontraMenorAresta2P6arestaPiii,@function
        .size           _Z20EncontraMenorAresta2P6arestaPiii,(.L_x_25 - _Z20EncontraMenorAresta2P6arestaPiii)
        .other          _Z20EncontraMenorAresta2P6arestaPiii,@"STO_CUDA_ENTRY STV_DEFAULT"
_Z20EncontraMenorAresta2P6arestaPiii:
.text._Z20EncontraMenorAresta2P6arestaPiii:
        /* <DEDUP_REMOVED lines=16> */
[----:B------:R-:W2:Y:S02]  /*0100*/  LDC.64 R4, c[0x0][0x388] ;  /* 0x0000e200ff047b82 */ /* 0x000ea40000000a00 */
[----:B--2---:R-:W-:-:S05]  /*0110*/  IMAD.WIDE R4, R3, 0x4, R4 ;  /* 0x0000000403047825 */ /* 0x004fca00078e0204 */
[----:B------:R-:W2:Y:S02]  /*0120*/  LDG.E R0, desc[UR4][R4.64] ;  /* 0x0000000404007981 */ /* 0x000ea4000c1e1900 */
[C---:B--2---:R-:W-:Y:S02]  /*0130*/  ISETP.GT.AND P0, PT, R0.reuse, R7, PT ;  /* 0x000000070000720c */ /* 0x044fe40003f04270 */
[----:B------:R-:W-:-:S13]  /*0140*/  ISETP.NE.AND P1, PT, R0, -0x1, PT ;  /* 0xffffffff0000780c */ /* 0x000fda0003f25270 */
[----:B------:R-:W-:Y:S05]  /*0150*/  @!P0 EXIT P1 ;  /* 0x000000000000894d */ /* 0x000fea0000800000 */
[----:B------:R-:W-:-:S05]  /*0160*/  IMAD.MOV.U32 R6, RZ, RZ, -0x1 ;  /* 0xffffffffff067424 */ /* 0x000fca00078e00ff */
[----:B------:R-:W2:Y:S02]  /*0170*/  ATOMG.E.CAS.STRONG.GPU PT, R0, [R4], R6, R7 ;  /* 0x00000006040073a9 */ /* 0x000ea400001ee107 */
[----:B--2---:R-:W-:-:S13]  /*0180*/  ISETP.NE.AND P0, PT, R0, -0x1, PT ;  /* 0xffffffff0000780c */ /* 0x004fda0003f05270 */
[----:B------:R-:W-:Y:S05]  /*0190*/  @!P0 EXIT ;  /* 0x000000000000894d */ /* 0x000fea0003800000 */
[----:B------:R-:W-:-:S05]  /*01a0*/  IMAD.MOV.U32 R6, RZ, RZ, R0 ;  /* 0x000000ffff067224 */ /* 0x000fca00078e0000 */
[----:B------:R-:W-:-:S04]  /*01b0*/  ISETP.NE.AND P0, PT, R6, -0x1, PT ;  /* 0xffffffff0600780c */ /* 0x000fc80003f05270 */
[----:B------:R-:W-:-:S13]  /*01c0*/  ISETP.LE.OR P0, PT, R6, R7, !P0 ;  /* 0x000000070600720c */ /* 0x000fda0004703670 */
[----:B------:R-:W-:Y:S05]  /*01d0*/  @P0 EXIT ;  /* 0x000000000000094d */ /* 0x000fea0003800000 */
.L_x_13:
[----:B------:R-:W-:Y:S05]  /*01e0*/  YIELD ;  /* 0x0000000000007946 */ /* 0x000fea0003800000 */
[----:B------:R-:W2:Y:S02]  /*01f0*/  ATOMG.E.CAS.STRONG.GPU PT, R0, [R4], R6, R7 ;  /* 0x00000006040073a9 */ /* 0x000ea400001ee107 */
[C---:B--2---:R-:W-:Y:S02]  /*0200*/  ISETP.NE.AND P0, PT, R0.reuse, -0x1, PT ;  /* 0xffffffff0000780c */ /* 0x044fe40003f05270 */
[----:B------:R-:W-:Y:S02]  /*0210*/  ISETP.GT.AND P1, PT, R0, R7, PT ;  /* 0x000000070000720c */ /* 0x000fe40003f24270 */
[----:B------:R-:W-:Y:S01]  /*0220*/  ISETP.NE.AND P0, PT, R6, R0, P0 ;  /* 0x000000000600720c */ /* 0x000fe20000705270 */
[----:B------:R-:W-:-:S12]  /*0230*/  IMAD.MOV.U32 R6, RZ, RZ, R0 ;  /* 0x000000ffff067224 */ /* 0x000fd800078e0000 */
[----:B------:R-:W-:Y:S05]  /*0240*/  @P0 BRA P1, `(.L_x_13) ;  /* 0xfffffffc00e40947 */ /* 0x000fea000083ffff */
[----:B------:R-:W-:Y:S05]  /*0250*/  EXIT ;  /* 0x000000000000794d */ /* 0x000fea0003800000 */
.L_x_14:
        /* <DEDUP_REMOVED lines=10> */
.L_x_25:


//--------------------- .text._Z20EncontraMenorAresta1P6arestaPiii --------------------------
	.section	.text._Z20EncontraMenorAresta1P6arestaPiii,"ax",@progbits
	.align	128
        .global         _Z20EncontraMenorAresta1P6arestaPiii
        .type           _Z20EncontraMenorAresta1P6arestaPiii,@function
        .size           _Z20EncontraMenorAresta1P6arestaPiii,(.L_x_26 - _Z20EncontraMenorAresta1P6arestaPiii)
        .other          _Z20EncontraMenorAresta1P6arestaPiii,@"STO_CUDA_ENTRY STV_DEFAULT"
_Z20EncontraMenorAresta1P6arestaPiii:
.text._Z20EncontraMenorAresta1P6arestaPiii:
        /* <DEDUP_REMOVED lines=15> */
[----:B------:R-:W0:Y:S02]  /*00f0*/  LDC.64 R2, c[0x0][0x388] ;  /* 0x0000e200ff027b82 */ /* 0x000e240000000a00 */
[----:B0-----:R-:W-:-:S05]  /*0100*/  IMAD.WIDE R2, R5, 0x4, R2 ;  /* 0x0000000405027825 */ /* 0x001fca00078e0202 */
        /* <DEDUP_REMOVED lines=12> */
.L_x_15:
        /* <DEDUP_REMOVED lines=8> */
.L_x_16:
        /* <DEDUP_REMOVED lines=11> */
.L_x_26:


//--------------------- .nv.shared.reserved.0     --------------------------
	.section	.nv.shared.reserved.0,"aw",@nobits
	.weak		__nv_reservedSMEM_offset_0_alias
	.size		__nv_reservedSMEM_offset_0_alias, 0, 64
	.other		__nv_reservedSMEM_offset_0_alias,@"STO_CUDA_RESERVED_SHARED STV_DEFAULT"
__nv_reservedSMEM_offset_0_alias:
	.zero		0
	.zero		64


//--------------------- .nv.global                --------------------------
	.section	.nv.global,"aw",@nobits
.nv.global:
	.type		_ZN30_INTERNAL_aa8d214c_4_k_cu_main6thrust24THRUST_300001_SM_1000_NS12placeholders2_8E,@object
	.size		_ZN30_INTERNAL_aa8d214c_4_k_cu_main6thrust24THRUST_300001_SM_1000_NS12placeholders2_8E,(_ZN30_INTERNAL_aa8d214c_4_k_cu_main4cuda3std3__432_GLOBAL__N__aa8d214c_4_k_cu_main6ignoreE - _ZN30_INTERNAL_aa8d214c_4_k_cu_main6thrust24THRUST_300001_SM_1000_NS12placeholders2_8E)
_ZN30_INTERNAL_aa8d214c_4_k_cu_main6thrust24THRUST_300001_SM_1000_NS12placeholders2_8E:
	.zero		1
	.type		_ZN30_INTERNAL_aa8d214c_4_k_cu_main4cuda3std3__432_GLOBAL__N__aa8d214c_4_k_cu_main6ignoreE,@object
	.size		_ZN30_INTERNAL_aa8d214c_4_k_cu_main4cuda3std3__432_GLOBAL__N__aa8d214c_4_k_cu_main6ignoreE,(_ZN30_INTERNAL_aa8d214c_4_k_cu_main4cuda3std6ranges3__45__cpo4dataE - _ZN30_INTERNAL_aa8d214c_4_k_cu_main4cuda3std3__432_GLOBAL__N__aa8d214c_4_k_cu_main6ignoreE)
_ZN30_INTERNAL_aa8d214c_4_k_cu_main4cuda3std3__432_GLOBAL__N__aa8d214c_4_k_cu_main6ignoreE:
	.zero		1
	.type		_ZN30_INTERNAL_aa8d214c_4_k_cu_main4cuda3std6ranges3__45__cpo4dataE,@object
	.size		_ZN30_INTERNAL_aa8d214c_4_k_cu_main4cuda3std6ranges3__45__cpo4dataE,(_ZN30_INTERNAL_aa8d214c_4_k_cu_main6thrust24THRUST_300001_SM_1000_NS6system3cpp3parE - _ZN30_INTERNAL_aa8d214c_4_k_cu_main4cuda3std6ranges3__45__cpo4dataE)
_ZN30_INTERNAL_aa8d214c_4_k_cu_main4cuda3std6ranges3__45__cpo4dataE:
	.zero		1
	.type		_ZN30_INTERNAL_aa8d214c_4_k_cu_main6thrust24THRUST_300001_SM_1000_NS6system3cpp3parE,@object
	.size		_ZN30_INTERNAL_aa8d214c_4_k_cu_main6thrust24THRUST_300001_SM_1000_NS6system3cpp3parE,(_ZN30_INTERNAL_aa8d214c_4_k_cu_main4cuda3std3__45__cpo5beginE - _ZN30_INTERNAL_aa8d214c_4_k_cu_main6thrust24THRUST_300001_SM_1000_NS6system3cpp3parE)
_ZN30_INTERNAL_aa8d214c_4_k_cu_main6thrust24THRUST_300001_SM_1000_NS6system3cpp3parE:
	.zero		1
	.type		_ZN30_INTERNAL_aa8d214c_4_k_cu_main4cuda3std3__45__cpo5beginE,@object
	.size		_ZN30_INTERNAL_aa8d214c_4_k_cu_main4cuda3std3__45__cpo5beginE,(_ZN30_INTERNAL_aa8d214c_4_k_cu_main4cuda3std6ranges3__45__cpo5beginE - _ZN30_INTERNAL_aa8d214c_4_k_cu_main4cuda3std3__45__cpo5beginE)
_ZN30_INTERNAL_aa8d214c_4_k_cu_main4cuda3std3__45__cpo5beginE:
	.zero		1
	.type		_ZN30_INTERNAL_aa8d214c_4_k_cu_main4cuda3std6ranges3__45__cpo5beginE,@object
	.size		_ZN30_INTERNAL_aa8d214c_4_k_cu_main4cuda3std6ranges3__45__cpo5beginE,(_ZN30_INTERNAL_aa8d214c_4_k_cu_main6thrust24THRUST_300001_SM_1000_NS6deviceE - _ZN30_INTERNAL_aa8d214c_4_k_cu_main4cuda3std6ranges3__45__cpo5beginE)
_ZN30_INTERNAL_aa8d214c_4_k_cu_main4cuda3std6ranges3__45__cpo5beginE:
	.zero		1
	.type		_ZN30_INTERNAL_aa8d214c_4_k_cu_main6thrust24THRUST_300001_SM_1000_NS6deviceE,@object
	.size		_ZN30_INTERNAL_aa8d214c_4_k_cu_main6thrust24THRUST_300001_SM_1000_NS6deviceE,(_ZN30_INTERNAL_aa8d214c_4_k_cu_main4cuda3std3__47nulloptE - _ZN30_INTERNAL_aa8d214c_4_k_cu_main6thrust24THRUST_300001_SM_1000_NS6deviceE)
_ZN30_INTERNAL_aa8d214c_4_k_cu_main6thrust24THRUST_300001_SM_1000_NS6deviceE:
	.zero		1
	.type		_ZN30_INTERNAL_aa8d214c_4_k_cu_main4cuda3std3__47nulloptE,@object
	.size		_ZN30_INTERNAL_aa8d214c_4_k_cu_main4cuda3std3__47nulloptE,(_ZN30_INTERNAL_aa8d214c_4_k_cu_main4cuda3std6ranges3__45__cpo8distanceE - _ZN30_INTERNAL_aa8d214c_4_k_cu_main4cuda3std3__47nulloptE)
_ZN30_INTERNAL_aa8d214c_4_k_cu_main4cuda3std3__47nulloptE:
	.zero		1
	.type		_ZN30_INTERNAL_aa8d214c_4_k_cu_main4cuda3std6ranges3__45__cpo8distanceE,@object
	.size		_ZN30_INTERNAL_aa8d214c_4_k_cu_main4cuda3std6ranges3__45__cpo8distanceE,(_ZN30_INTERNAL_aa8d214c_4_k_cu_main6thrust24THRUST_300001_SM_1000_NS12placeholders2_4E - _ZN30_INTERNAL_aa8d214c_4_k_cu_main4cuda3std6ranges3__45__cpo8distanceE)
_ZN30_INTERNAL_aa8d214c_4_k_cu_main4cuda3std6ranges3__45__cpo8distanceE:
	.zero		1
	.type		_ZN30_INTERNAL_aa8d214c_4_k_cu_main6thrust24THRUST_300001_SM_1000_NS12placeholders2_4E,@object
	.size		_ZN30_INTERNAL_aa8d214c_4_k_cu_main6thrust24THRUST_300001_SM_1000_NS12placeholders2_4E,(_ZN30_INTERNAL_aa8d214c_4_k_cu_main4cuda3std3__45__cpo6rbeginE - _ZN30_INTERNAL_aa8d214c_4_k_cu_main6thrust24THRUST_300001_SM_1000_NS12placeholders2_4E)
_ZN30_INTERNAL_aa8d214c_4_k_cu_main6thrust24THRUST_300001_SM_1000_NS12placeholders2_4E:
	.zero		1
	.type		_ZN30_INTERNAL_aa8d214c_4_k_cu_main4cuda3std3__45__cpo6rbeginE,@object
	.size		_ZN30_INTERNAL_aa8d214c_4_k_cu_main4cuda3std3__45__cpo6rbeginE,(_ZN30_INTERNAL_aa8d214c_4_k_cu_main4cuda3std6ranges3__45__cpo7advanceE - _ZN30_INTERNAL_aa8d214c_4_k_cu_main4cuda3std3__45__cpo6rbeginE)
_ZN30_INTERNAL_aa8d214c_4_k_cu_main4cuda3std3__45__cpo6rbeginE:
	.zero		1
	.type		_ZN30_INTERNAL_aa8d214c_4_k_cu_main4cuda3std6ranges3__45__cpo7advanceE,@object
	.size		_ZN30_INTERNAL_aa8d214c_4_k_cu_main4cuda3std6ranges3__45__cpo7advanceE,(_ZN30_INTERNAL_aa8d214c_4_k_cu_main6thrust24THRUST_300001_SM_1000_NS12placeholders3_10E - _ZN30_INTERNAL_aa8d214c_4_k_cu_main4cuda3std6ranges3__45__cpo7advanceE)
_ZN30_INTERNAL_aa8d214c_4_k_cu_main4cuda3std6ranges3__45__cpo7advanceE:
	.zero		1
	.type		_ZN30_INTERNAL_aa8d214c_4_k_cu_main6thrust24THRUST_300001_SM_1000_NS12placeholders3_10E,@object
	.size		_ZN30_INTERNAL_aa8d214c_4_k_cu_main6thrust24THRUST_300001_SM_1000_NS12placeholders3_10E,(_ZN30_INTERNAL_aa8d214c_4_k_cu_main4cuda3std3__48in_placeE - _ZN30_INTERNAL_aa8d214c_4_k_cu_main6thrust24THRUST_300001_SM_1000_NS12placeholders3_10E)
_ZN30_INTERNAL_aa8d214c_4_k_cu_main6thrust24THRUST_300001_SM_1000_NS12placeholders3_10E:
	.zero		1
	.type		_ZN30_INTERNAL_aa8d214c_4_k_cu_main4cuda3std3__48in_placeE,@object
	.size		_ZN30_INTERNAL_aa8d214c_4_k_cu_main4cuda3std3__48in_placeE,(_ZN30_INTERNAL_aa8d214c_4_k_cu_main4cuda3std6ranges3__45__cpo4sizeE - _ZN30_INTERNAL_aa8d214c_4_k_cu_main4cuda3std3__48in_placeE)
_ZN30_INTERNAL_aa8d214c_4_k_cu_main4cuda3std3__48in_placeE:
	.zero		1
	.type		_ZN30_INTERNAL_aa8d214c_4_k_cu_main4cuda3std6ranges3__45__cpo4sizeE,@object
	.size		_ZN30_INTERNAL_aa8d214c_4_k_cu_main4cuda3std6ranges3__45__cpo4sizeE,(_ZN30_INTERNAL_aa8d214c_4_k_cu_main6thrust24THRUST_300001_SM_1000_NS12placeholders2_2E - _ZN30_INTERNAL_aa8d214c_4_k_cu_main4cuda3std6ranges3__45__cpo4sizeE)
_ZN30_INTERNAL_aa8d214c_4_k_cu_main4cuda3std6ranges3__45__cpo4sizeE:
	.zero		1
	.type		_ZN30_INTERNAL_aa8d214c_4_k_cu_main6thrust24THRUST_300001_SM_1000_NS12placeholders2_2E,@object
	.size		_ZN30_INTERNAL_aa8d214c_4_k_cu_main6thrust24THRUST_300001_SM_1000_NS12placeholders2_2E,(_ZN30_INTERNAL_aa8d214c_4_k_cu_main4cuda3std3__45__cpo6cbeginE - _ZN30_INTERNAL_aa8d214c_4_k_cu_main6thrust24THRUST_300001_SM_1000_NS12placeholders2_2E)
_ZN30_INTERNAL_aa8d214c_4_k_cu_main6thrust24THRUST_300001_SM_1000_NS12placeholders2_2E:
	.zero		1
	.type		_ZN30_INTERNAL_aa8d214c_4_k_cu_main4cuda3std3__45__cpo6cbeginE,@object
	.size		_ZN30_INTERNAL_aa8d214c_4_k_cu_main4cuda3std3__45__cpo6cbeginE,(_ZN30_INTERNAL_aa8d214c_4_k_cu_main4cuda3std6ranges3__45__cpo6cbeginE - _ZN30_INTERNAL_aa8d214c_4_k_cu_main4cuda3std3__45__cpo6cbeginE)
_ZN30_INTERNAL_aa8d214c_4_k_cu_main4cuda3std3__45__cpo6cbeginE:
	.zero		1
	.type		_ZN30_INTERNAL_aa8d214c_4_k_cu_main4cuda3std6ranges3__45__cpo6cbeginE,@object
	.size		_ZN30_INTERNAL_aa8d214c_4_k_cu_main4cuda3std6ranges3__45__cpo6cbeginE,(_ZN30_INTERNAL_aa8d214c_4_k_cu_main6thrust24THRUST_300001_SM_1000_NS12placeholders2_6E - _ZN30_INTERNAL_aa8d214c_4_k_cu_main4cuda3std6ranges3__45__cpo6cbeginE)
_ZN30_INTERNAL_aa8d214c_4_k_cu_main4cuda3std6ranges3__45__cpo6cbeginE:
	.zero		1
	.type		_ZN30_INTERNAL_aa8d214c_4_k_cu_main6thrust24THRUST_300001_SM_1000_NS12placeholders2_6E,@object
	.size		_ZN30_INTERNAL_aa8d214c_4_k_cu_main6thrust24THRUST_300001_SM_1000_NS12placeholders2_6E,(_ZN30_INTERNAL_aa8d214c_4_k_cu_main4cuda3std3__45__cpo7crbeginE - _ZN30_INTERNAL_aa8d214c_4_k_cu_main6thrust24THRUST_300001_SM_1000_NS12placeholders2_6E)
_ZN30_INTERNAL_aa8d214c_4_k_cu_main6thrust24THRUST_300001_SM_1000_NS12placeholders2_6E:
	.zero		1
	.type		_ZN30_INTERNAL_aa8d214c_4_k_cu_main4cuda3std3__45__cpo7crbeginE,@object
	.size		_ZN30_INTERNAL_aa8d214c_4_k_cu_main4cuda3std3__45__cpo7crbeginE,(_ZN30_INTERNAL_aa8d214c_4_k_cu_main4cuda3std6ranges3__45__cpo4nextE - _ZN30_INTERNAL_aa8d214c_4_k_cu_main4cuda3std3__45__cpo7crbeginE)
_ZN30_INTERNAL_aa8d214c_4_k_cu_main4cuda3std3__45__cpo7crbeginE:
	.zero		1
	.type		_ZN30_INTERNAL_aa8d214c_4_k_cu_main4cuda3std6ranges3__45__cpo4nextE,@object
	.size		_ZN30_INTERNAL_aa8d214c_4_k_cu_main4cuda3std6ranges3__45__cpo4nextE,(_ZN30_INTERNAL_aa8d214c_4_k_cu_main4cuda3std6ranges3__45__cpo4swapE - _ZN30_INTERNAL_aa8d214c_4_k_cu_main4cuda3std6ranges3__45__cpo4nextE)
_ZN30_INTERNAL_aa8d214c_4_k_cu_main4cuda3std6ranges3__45__cpo4nextE:
	.zero		1
	.type		_ZN30_INTERNAL_aa8d214c_4_k_cu_main4cuda3std6ranges3__45__cpo4swapE,@object
	.size		_ZN30_INTERNAL_aa8d214c_4_k_cu_main4cuda3std6ranges3__45__cpo4swapE,(_ZN30_INTERNAL_aa8d214c_4_k_cu_main6thrust24THRUST_300001_SM_1000_NS8cuda_cub10par_nosyncE - _ZN30_INTERNAL_aa8d214c_4_k_cu_main4cuda3std6ranges3__45__cpo4swapE)
_ZN30_INTERNAL_aa8d214c_4_k_cu_main4cuda3std6ranges3__45__cpo4swapE:
	.zero		1
	.type		_ZN30_INTERNAL_aa8d214c_4_k_cu_main6thrust24THRUST_300001_SM_1000_NS8cuda_cub10par_nosyncE,@object
	.size		_ZN30_INTERNAL_aa8d214c_4_k_cu_main6thrust24THRUST_300001_SM_1000_NS8cuda_cub10par_nosyncE,(_ZN30_INTERNAL_aa8d214c_4_k_cu_main6thrust24THRUST_300001_SM_1000_NS3seqE - _ZN30_INTERNAL_aa8d214c_4_k_cu_main6thrust24THRUST_300001_SM_1000_NS8cuda_cub10par_nosyncE)
_ZN30_INTERNAL_aa8d214c_4_k_cu_main6thrust24THRUST_300001_SM_1000_NS8cuda_cub10par_nosyncE:
	.zero		1
	.type		_ZN30_INTERNAL_aa8d214c_4_k_cu_main6thrust24THRUST_300001_SM_1000_NS3seqE,@object
	.size		_ZN30_INTERNAL_aa8d214c_4_k_cu_main6thrust24THRUST_300001_SM_1000_NS3seqE,(_ZN30_INTERNAL_aa8d214c_4_k_cu_main4cuda3std3__420unreachable_sentinelE - _ZN30_INTERNAL_aa8d214c_4_k_cu_main6thrust24THRUST_300001_SM_1000_NS3seqE)
_ZN30_INTERNAL_aa8d214c_4_k_cu_main6thrust24THRUST_300001_SM_1000_NS3seqE:
	.zero		1
	.type		_ZN30_INTERNAL_aa8d214c_4_k_cu_main4cuda3std3__420unreachable_sentinelE,@object
	.size		_ZN30_INTERNAL_aa8d214c_4_k_cu_main4cuda3std3__420unreachable_sentinelE,(_ZN30_INTERNAL_aa8d214c_4_k_cu_main4cuda3std6ranges3__45__cpo5ssizeE - _ZN30_INTERNAL_aa8d214c_4_k_cu_main4cuda3std3__420unreachable_sentinelE)
_ZN30_INTERNAL_aa8d214c_4_k_cu_main4cuda3std3__420unreachable_sentinelE:
	.zero		1
	.type		_ZN30_INTERNAL_aa8d214c_4_k_cu_main4cuda3std6ranges3__45__cpo5ssizeE,@object
	.size		_ZN30_INTERNAL_aa8d214c_4_k_cu_main4cuda3std6ranges3__45__cpo5ssizeE,(_ZN30_INTERNAL_aa8d214c_4_k_cu_main6thrust24THRUST_300001_SM_1000_NS12placeholders2_3E - _ZN30_INTERNAL_aa8d214c_4_k_cu_main4cuda3std6ranges3__45__cpo5ssizeE)
_ZN30_INTERNAL_aa8d214c_4_k_cu_main4cuda3std6ranges3__45__cpo5ssizeE:
	.zero		1
	.type		_ZN30_INTERNAL_aa8d214c_4_k_cu_main6thrust24THRUST_300001_SM_1000_NS12placeholders2_3E,@object
	.size		_ZN30_INTERNAL_aa8d214c_4_k_cu_main6thrust24THRUST_300001_SM_1000_NS12placeholders2_3E,(_ZN30_INTERNAL_aa8d214c_4_k_cu_main4cuda3std3__45__cpo4cendE - _ZN30_INTERNAL_aa8d214c_4_k_cu_main6thrust24THRUST_300001_SM_1000_NS12placeholders2_3E)
_ZN30_INTERNAL_aa8d214c_4_k_cu_main6thrust24THRUST_300001_SM_1000_NS12placeholders2_3E:
	.zero		1
	.type		_ZN30_INTERNAL_aa8d214c_4_k_cu_main4cuda3std3__45__cpo4cendE,@object
	.size		_ZN30_INTERNAL_aa8d214c_4_k_cu_main4cuda3std3__45__cpo4cendE,(_ZN30_INTERNAL_aa8d214c_4_k_cu_main4cuda3std6ranges3__45__cpo4cendE - _ZN30_INTERNAL_aa8d214c_4_k_cu_main4cuda3std3__45__cpo4cendE)
_ZN30_INTERNAL_aa8d214c_4_k_cu_main4cuda3std3__45__cpo4cendE:
	.zero		1
	.type		_ZN30_INTERNAL_aa8d214c_4_k_cu_main4cuda3std6ranges3__45__cpo4cendE,@object
	.size		_ZN30_INTERNAL_aa8d214c_4_k_cu_main4cuda3std6ranges3__45__cpo4cendE,(_ZN30_INTERNAL_aa8d214c_4_k_cu_main6thrust24THRUST_300001_SM_1000_NS12placeholders2_7E - _ZN30_INTERNAL_aa8d214c_4_k_cu_main4cuda3std6ranges3__45__cpo4cendE)
_ZN30_INTERNAL_aa8d214c_4_k_cu_main4cuda3std6ranges3__45__cpo4cendE:
	.zero		1
	.type		_ZN30_INTERNAL_aa8d214c_4_k_cu_main6thrust24THRUST_300001_SM_1000_NS12placeholders2_7E,@object
	.size		_ZN30_INTERNAL_aa8d214c_4_k_cu_main6thrust24THRUST_300001_SM_1000_NS12placeholders2_7E,(_ZN30_INTERNAL_aa8d214c_4_k_cu_main4cuda3std3__45__cpo5crendE - _ZN30_INTERNAL_aa8d214c_4_k_cu_main6thrust24THRUST_300001_SM_1000_NS12placeholders2_7E)
_ZN30_INTERNAL_aa8d214c_4_k_cu_main6thrust24THRUST_300001_SM_1000_NS12placeholders2_7E:
	.zero		1
	.type		_ZN30_INTERNAL_aa8d214c_4_k_cu_main4cuda3std3__45__cpo5crendE,@object
	.size		_ZN30_INTERNAL_aa8d214c_4_k_cu_main4cuda3std3__45__cpo5crendE,(_ZN30_INTERNAL_aa8d214c_4_k_cu_main4cuda3std6ranges3__45__cpo4prevE - _ZN30_INTERNAL_aa8d214c_4_k_cu_main4cuda3std3__45__cpo5crendE)
_ZN30_INTERNAL_aa8d214c_4_k_cu_main4cuda3std3__45__cpo5crendE:
	.zero		1
	.type		_ZN30_INTERNAL_aa8d214c_4_k_cu_main4cuda3std6ranges3__45__cpo4prevE,@object
	.size		_ZN30_INTERNAL_aa8d214c_4_k_cu_main4cuda3std6ranges3__45__cpo4prevE,(_ZN30_INTERNAL_aa8d214c_4_k_cu_main4cuda3std6ranges3__45__cpo9iter_moveE - _ZN30_INTERNAL_aa8d214c_4_k_cu_main4cuda3std6ranges3__45__cpo4prevE)
_ZN30_INTERNAL_aa8d214c_4_k_cu_main4cuda3std6ranges3__45__cpo4prevE:
	.zero		1
	.type		_ZN30_INTERNAL_aa8d214c_4_k_cu_main4cuda3std6ranges3__45__cpo9iter_moveE,@object
	.size		_ZN30_INTERNAL_aa8d214c_4_k_cu_main4cuda3std6ranges3__45__cpo9iter_moveE,(_ZN30_INTERNAL_aa8d214c_4_k_cu_main6thrust24THRUST_300001_SM_1000_NS6system6detail10sequential3seqE - _ZN30_INTERNAL_aa8d214c_4_k_cu_main4cuda3std6ranges3__45__cpo9iter_moveE)
_ZN30_INTERNAL_aa8d214c_4_k_cu_main4cuda3std6ranges3__45__cpo9iter_moveE:
	.zero		1
	.type		_ZN30_INTERNAL_aa8d214c_4_k_cu_main6thrust24THRUST_300001_SM_1000_NS6system6detail10sequential3seqE,@object
	.size		_ZN30_INTERNAL_aa8d214c_4_k_cu_main6thrust24THRUST_300001_SM_1000_NS6system6detail10sequential3seqE,(_ZN30_INTERNAL_aa8d214c_4_k_cu_main6thrust24THRUST_300001_SM_1000_NS12placeholders2_9E - _ZN30_INTERNAL_aa8d214c_4_k_cu_main6thrust24THRUST_300001_SM_1000_NS6system6detail10sequential3seqE)
_ZN30_INTERNAL_aa8d214c_4_k_cu_main6thrust24THRUST_300001_SM_1000_NS6system6detail10sequential3seqE:
	.zero		1
	.type		_ZN30_INTERNAL_aa8d214c_4_k_cu_main6thrust24THRUST_300001_SM_1000_NS12placeholders2_9E,@object
	.size		_ZN30_INTERNAL_aa8d214c_4_k_cu_main6thrust24THRUST_300001_SM_1000_NS12placeholders2_9E,(_ZN30_INTERNAL_aa8d214c_4_k_cu_main4cuda3std3__419piecewise_constructE - _ZN30_INTERNAL_aa8d214c_4_k_cu_main6thrust24THRUST_300001_SM_1000_NS12placeholders2_9E)
_ZN30_INTERNAL_aa8d214c_4_k_cu_main6thrust24THRUST_300001_SM_1000_NS12placeholders2_9E:
	.zero		1
	.type		_ZN30_INTERNAL_aa8d214c_4_k_cu_main4cuda3std3__419piecewise_constructE,@object
	.size		_ZN30_INTERNAL_aa8d214c_4_k_cu_main4cuda3std3__419piecewise_constructE,(_ZN30_INTERNAL_aa8d214c_4_k_cu_main4cuda3std6ranges3__45__cpo5cdataE - _ZN30_INTERNAL_aa8d214c_4_k_cu_main4cuda3std3__419piecewise_constructE)
_ZN30_INTERNAL_aa8d214c_4_k_cu_main4cuda3std3__419piecewise_constructE:
	.zero		1
	.type		_ZN30_INTERNAL_aa8d214c_4_k_cu_main4cuda3std6ranges3__45__cpo5cdataE,@object
	.size		_ZN30_INTERNAL_aa8d214c_4_k_cu_main4cuda3std6ranges3__45__cpo5cdataE,(_ZN30_INTERNAL_aa8d214c_4_k_cu_main6thrust24THRUST_300001_SM_1000_NS12placeholders2_1E - _ZN30_INTERNAL_aa8d214c_4_k_cu_main4cuda3std6ranges3__45__cpo5cdataE)
_ZN30_INTERNAL_aa8d214c_4_k_cu_main4cuda3std6ranges3__45__cpo5cdataE:
	.zero		1
	.type		_ZN30_INTERNAL_aa8d214c_4_k_cu_main6thrust24THRUST_300001_SM_1000_NS12placeholders2_1E,@object
	.size		_ZN30_INTERNAL_aa8d214c_4_k_cu_main6thrust24THRUST_300001_SM_1000_NS12placeholders2_1E,(_ZN30_INTERNAL_aa8d214c_4_k_cu_main4cuda3std3__45__cpo3endE - _ZN30_INTERNAL_aa8d214c_4_k_cu_main6thrust24THRUST_300001_SM_1000_NS12placeholders2_1E)
_ZN30_INTERNAL_aa8d214c_4_k_cu_main6thrust24THRUST_300001_SM_1000_NS12placeholders2_1E:
	.zero		1
	.type		_ZN30_INTERNAL_aa8d214c_4_k_cu_main4cuda3std3__45__cpo3endE,@object
	.size		_ZN30_INTERNAL_aa8d214c_4_k_cu_main4cuda3std3__45__cpo3endE,(_ZN30_INTERNAL_aa8d214c_4_k_cu_main4cuda3std6ranges3__45__cpo3endE - _ZN30_INTERNAL_aa8d214c_4_k_cu_main4cuda3std3__45__cpo3endE)
_ZN30_INTERNAL_aa8d214c_4_k_cu_main4cuda3std3__45__cpo3endE:
	.zero		1
	.type		_ZN30_INTERNAL_aa8d214c_4_k_cu_main4cuda3std6ranges3__45__cpo3endE,@object
	.size		_ZN30_INTERNAL_aa8d214c_4_k_cu_main4cuda3std6ranges3__45__cpo3endE,(_ZN30_INTERNAL_aa8d214c_4_k_cu_main6thrust24THRUST_300001_SM_1000_NS12placeholders2_5E - _ZN30_INTERNAL_aa8d214c_4_k_cu_main4cuda3std6ranges3__45__cpo3endE)
_ZN30_INTERNAL_aa8d214c_4_k_cu_main4cuda3std6ranges3__45__cpo3endE:
	.zero		1
	.type		_ZN30_INTERNAL_aa8d214c_4_k_cu_main6thrust24THRUST_300001_SM_1000_NS12placeholders2_5E,@object
	.size		_ZN30_INTERNAL_aa8d214c_4_k_cu_main6thrust24THRUST_300001_SM_1000_NS12placeholders2_5E,(_ZN30_INTERNAL_aa8d214c_4_k_cu_main4cuda3std3__45__cpo4rendE - _ZN30_INTERNAL_aa8d214c_4_k_cu_main6thrust24THRUST_300001_SM_1000_NS12placeholders2_5E)
_ZN30_INTERNAL_aa8d214c_4_k_cu_main6thrust24THRUST_300001_SM_1000_NS12placeholders2_5E:
	.zero		1
	.type		_ZN30_INTERNAL_aa8d214c_4_k_cu_main4cuda3std3__45__cpo4rendE,@object
	.size		_ZN30_INTERNAL_aa8d214c_4_k_cu_main4cuda3std3__45__cpo4rendE,(_ZN30_INTERNAL_aa8d214c_4_k_cu_main4cuda3std6ranges3__45__cpo9iter_swapE - _ZN30_INTERNAL_aa8d214c_4_k_cu_main4cuda3std3__45__cpo4rendE)
_ZN30_INTERNAL_aa8d214c_4_k_cu_main4cuda3std3__45__cpo4rendE:
	.zero		1
	.type		_ZN30_INTERNAL_aa8d214c_4_k_cu_main4cuda3std6ranges3__45__cpo9iter_swapE,@object
	.size		_ZN30_INTERNAL_aa8d214c_4_k_cu_main4cuda3std6ranges3__45__cpo9iter_swapE,(_ZN30_INTERNAL_aa8d214c_4_k_cu_main4cuda3std3__48unexpectE - _ZN30_INTERNAL_aa8d214c_4_k_cu_main4cuda3std6ranges3__45__cpo9iter_swapE)
_ZN30_INTERNAL_aa8d214c_4_k_cu_main4cuda3std6ranges3__45__cpo9iter_swapE:
	.zero		1
	.type		_ZN30_INTERNAL_aa8d214c_4_k_cu_main4cuda3std3__48unexpectE,@object
	.size		_ZN30_INTERNAL_aa8d214c_4_k_cu_main4cuda3std3__48unexpectE,(_ZN30_INTERNAL_aa8d214c_4_k_cu_main6thrust24THRUST_300001_SM_1000_NS8cuda_cub3parE - _ZN30_INTERNAL_aa8d214c_4_k_cu_main4cuda3std3__48unexpectE)
_ZN30_INTERNAL_aa8d214c_4_k_cu_main4cuda3std3__48unexpectE:
	.zero		1
	.type		_ZN30_INTERNAL_aa8d214c_4_k_cu_main6thrust24THRUST_300001_SM_1000_NS8cuda_cub3parE,@object
	.size		_ZN30_INTERNAL_aa8d214c_4_k_cu_main6thrust24THRUST_300001_SM_1000_NS8cuda_cub3parE,(.L_29 - _ZN30_INTERNAL_aa8d214c_4_k_cu_main6thrust24THRUST_300001_SM_1000_NS8cuda_cub3parE)
_ZN30_INTERNAL_aa8d214c_4_k_cu_main6thrust24THRUST_300001_SM_1000_NS8cuda_cub3parE:
	.zero		1
.L_29:


//--------------------- .nv.constant0._ZN3cub18CUB_300001_SM_10006detail11EmptyKernelIvEEvv --------------------------
	.section	.nv.constant0._ZN3cub18CUB_300001_SM_10006detail11EmptyKernelIvEEvv,"a",@progbits
	.sectionflags	@""
	.align	4
.nv.constant0._ZN3cub18CUB_300001_SM_10006detail11EmptyKernelIvEEvv:
	.zero		896


//--------------------- .nv.constant0._Z13MarcarArestasP6arestaPiii --------------------------
	.section	.nv.constant0._Z13MarcarArestasP6arestaPiii,"a",@progbits
	.sectionflags	@""
	.align	4
.nv.constant0._Z13MarcarArestasP6arestaPiii:
	.zero		920


//--------------------- .nv.constant0._Z11AtualizaC_3PiiPc --------------------------
	.section	.nv.constant0._Z11AtualizaC_3PiiPc,"a",@progbits
	.sectionflags	@""
	.align	4
.nv.constant0._Z11AtualizaC_3PiiPc:
	.zero		920


//--------------------- .nv.constant0._Z13DefineNovosVUPiiPcPj --------------------------
	.section	.nv.constant0._Z13DefineNovosVUPiiPcPj,"a",@progbits
	.sectionflags	@""
	.align	4
.nv.constant0._Z13DefineNovosVUPiiPcPj:
	.zero		928


//--------------------- .nv.constant0._Z11AtualizaC_1P8aresta_EPiS1_i --------------------------
	.section	.nv.constant0._Z11AtualizaC_1P8aresta_EPiS1_i,"a",@progbits
	.sectionflags	@""
	.align	4
.nv.constant0._Z11AtualizaC_1P8aresta_EPiS1_i:
	.zero		924


//--------------------- .nv.constant0._Z21Inicializa_arestasE_CP6arestaPiiS1_P8aresta_EPj --------------------------
	.section	.nv.constant0._Z21Inicializa_arestasE_CP6arestaPiiS1_P8aresta_EPj,"a",@progbits
	.sectionflags	@""
	.align	4
.nv.constant0._Z21Inicializa_arestasE_CP6arestaPiiS1_P8aresta_EPj:
	.zero		944


//--------------------- .nv.constant0._Z20Calcula_num_zerodiffP6arestaiPiPjS2_ --------------------------
	.section	.nv.constant0._Z20Calcula_num_zerodiffP6arestaiPiPjS2_,"a",@progbits
	.sectionflags	@""
	.align	4
.nv.constant0._Z20Calcula_num_zerodiffP6arestaiPiPjS2_:
	.zero		936


//--------------------- .nv.constant0._Z19MarcarArestas_StrutP6arestaPii --------------------------
	.section	.nv.constant0._Z19MarcarArestas_StrutP6arestaPii,"a",@progbits
	.sectionflags	@""
	.align	4
.nv.constant0._Z19MarcarArestas_StrutP6arestaPii:
	.zero		916


//--------------------- .nv.constant0._Z20EncontraMenorAresta2P6arestaPiii --------------------------
	.section	.nv.constant0._Z20EncontraMenorAresta2P6arestaPiii,"a",@progbits
	.sectionflags	@""
	.align	4
.nv.constant0._Z20EncontraMenorAresta2P6arestaPiii:
	.zero		920


//--------------------- .nv.constant0._Z20EncontraMenorAresta1P6arestaPiii --------------------------
	.section	.nv.constant0._Z20EncontraMenorAresta1P6arestaPiii,"a",@progbits
	.sectionflags	@""
	.align	4
.nv.constant0._Z20EncontraMenorAresta1P6arestaPiii:
	.zero		920


//--------------------- SYMBOLS --------------------------

	.type		.nv.reservedSmem.offset0,@object
	.size		.nv.reservedSmem.offset0,0x4
